//
// Generated by NVIDIA NVVM Compiler
//
// Compiler Build ID: CL-36424714
// Cuda compilation tools, release 13.0, V13.0.88
// Based on NVVM 20.0.0
//

.version 9.0
.target sm_100
.address_size 64

	// .globl	_Z4initjP17curandStateXORWOW
.extern .func  (.param .b32 func_retval0) vprintf
(
	.param .b64 vprintf_param_0,
	.param .b64 vprintf_param_1
)
;
.global .align 4 .b8 precalc_xorwow_matrix[102400];
.global .align 4 .b8 precalc_xorwow_offset_matrix[102400];
.global .align 4 .b8 mrg32k3aM1[2304];
.global .align 4 .b8 mrg32k3aM2[2304];
.global .align 4 .b8 mrg32k3aM1SubSeq[2016];
.global .align 4 .b8 mrg32k3aM2SubSeq[2016];
.global .align 4 .b8 mrg32k3aM1Seq[2304];
.global .align 4 .b8 mrg32k3aM2Seq[2304];
.const .align 8 .b8 __cr_lgamma_table[72];
.global .align 1 .b8 $str[17] = {73, 110, 102, 32, 101, 110, 99, 111, 117, 110, 116, 101, 114, 101, 100, 10};
.global .align 1 .b8 $str$1[25] = {84, 101, 114, 109, 105, 110, 97, 116, 105, 110, 103, 32, 116, 104, 101, 32, 112, 114, 111, 103, 114, 97, 109, 10};

.visible .entry _Z4initjP17curandStateXORWOW(
	.param .u32 _Z4initjP17curandStateXORWOW_param_0,
	.param .u64 .ptr .align 1 _Z4initjP17curandStateXORWOW_param_1
)
{
	.reg .pred 	%p<24>;
	.reg .b32 	%r<409>;
	.reg .b64 	%rd<18>;

	ld.param.u32 	%r182, [_Z4initjP17curandStateXORWOW_param_0];
	ld.param.u64 	%rd8, [_Z4initjP17curandStateXORWOW_param_1];
	cvta.to.global.u64 	%rd9, %rd8;
	mov.u32 	%r183, %ctaid.x;
	mov.u32 	%r184, %ntid.x;
	mov.u32 	%r185, %tid.x;
	mad.lo.s32 	%r186, %r183, %r184, %r185;
	cvt.u64.u32 	%rd17, %r186;
	mul.wide.u32 	%rd10, %r186, 48;
	add.s64 	%rd2, %rd9, %rd10;
	xor.b32  	%r187, %r182, -1429050551;
	mul.lo.s32 	%r188, %r187, 1099087573;
	add.s32 	%r189, %r188, -638133224;
	add.s32 	%r190, %r188, 123456789;
	st.global.v2.u32 	[%rd2], {%r189, %r190};
	xor.b32  	%r191, %r188, 362436069;
	mov.b32 	%r192, -123459836;
	st.global.v2.u32 	[%rd2+8], {%r191, %r192};
	add.s32 	%r193, %r188, 5783321;
	mov.b32 	%r194, -589760388;
	st.global.v2.u32 	[%rd2+16], {%r194, %r193};
	setp.eq.s32 	%p1, %r186, 0;
	@%p1 bra 	$L__BB0_42;
	mov.b32 	%r315, 0;
	mov.u64 	%rd12, precalc_xorwow_matrix;
$L__BB0_2:
	and.b64  	%rd4, %rd17, 3;
	setp.eq.s64 	%p2, %rd4, 0;
	@%p2 bra 	$L__BB0_41;
	mul.wide.u32 	%rd11, %r315, 3200;
	add.s64 	%rd5, %rd12, %rd11;
	cvt.u32.u64 	%r2, %rd4;
	mov.b32 	%r316, 0;
$L__BB0_4:
	mov.b32 	%r329, 0;
	mov.u32 	%r330, %r329;
	mov.u32 	%r331, %r329;
	mov.u32 	%r332, %r329;
	mov.u32 	%r333, %r329;
	mov.u32 	%r322, %r329;
$L__BB0_5:
	mul.wide.u32 	%rd13, %r322, 4;
	add.s64 	%rd14, %rd2, %rd13;
	ld.global.u32 	%r10, [%rd14+4];
	shl.b32 	%r11, %r322, 5;
	mov.b32 	%r328, 0;
$L__BB0_6:
	.pragma "nounroll";
	shr.u32 	%r199, %r10, %r328;
	and.b32  	%r200, %r199, 1;
	setp.eq.b32 	%p3, %r200, 1;
	not.pred 	%p4, %p3;
	add.s32 	%r201, %r11, %r328;
	mul.lo.s32 	%r202, %r201, 5;
	mul.wide.u32 	%rd15, %r202, 4;
	add.s64 	%rd6, %rd5, %rd15;
	@%p4 bra 	$L__BB0_8;
	ld.global.u32 	%r203, [%rd6];
	xor.b32  	%r333, %r333, %r203;
	ld.global.u32 	%r204, [%rd6+4];
	xor.b32  	%r332, %r332, %r204;
	ld.global.u32 	%r205, [%rd6+8];
	xor.b32  	%r331, %r331, %r205;
	ld.global.u32 	%r206, [%rd6+12];
	xor.b32  	%r330, %r330, %r206;
	ld.global.u32 	%r207, [%rd6+16];
	xor.b32  	%r329, %r329, %r207;
$L__BB0_8:
	and.b32  	%r209, %r199, 2;
	setp.eq.s32 	%p5, %r209, 0;
	@%p5 bra 	$L__BB0_10;
	ld.global.u32 	%r210, [%rd6+20];
	xor.b32  	%r333, %r333, %r210;
	ld.global.u32 	%r211, [%rd6+24];
	xor.b32  	%r332, %r332, %r211;
	ld.global.u32 	%r212, [%rd6+28];
	xor.b32  	%r331, %r331, %r212;
	ld.global.u32 	%r213, [%rd6+32];
	xor.b32  	%r330, %r330, %r213;
	ld.global.u32 	%r214, [%rd6+36];
	xor.b32  	%r329, %r329, %r214;
$L__BB0_10:
	and.b32  	%r216, %r199, 4;
	setp.eq.s32 	%p6, %r216, 0;
	@%p6 bra 	$L__BB0_12;
	ld.global.u32 	%r217, [%rd6+40];
	xor.b32  	%r333, %r333, %r217;
	ld.global.u32 	%r218, [%rd6+44];
	xor.b32  	%r332, %r332, %r218;
	ld.global.u32 	%r219, [%rd6+48];
	xor.b32  	%r331, %r331, %r219;
	ld.global.u32 	%r220, [%rd6+52];
	xor.b32  	%r330, %r330, %r220;
	ld.global.u32 	%r221, [%rd6+56];
	xor.b32  	%r329, %r329, %r221;
$L__BB0_12:
	and.b32  	%r223, %r199, 8;
	setp.eq.s32 	%p7, %r223, 0;
	@%p7 bra 	$L__BB0_14;
	ld.global.u32 	%r224, [%rd6+60];
	xor.b32  	%r333, %r333, %r224;
	ld.global.u32 	%r225, [%rd6+64];
	xor.b32  	%r332, %r332, %r225;
	ld.global.u32 	%r226, [%rd6+68];
	xor.b32  	%r331, %r331, %r226;
	ld.global.u32 	%r227, [%rd6+72];
	xor.b32  	%r330, %r330, %r227;
	ld.global.u32 	%r228, [%rd6+76];
	xor.b32  	%r329, %r329, %r228;
$L__BB0_14:
	and.b32  	%r230, %r199, 16;
	setp.eq.s32 	%p8, %r230, 0;
	@%p8 bra 	$L__BB0_16;
	ld.global.u32 	%r231, [%rd6+80];
	xor.b32  	%r333, %r333, %r231;
	ld.global.u32 	%r232, [%rd6+84];
	xor.b32  	%r332, %r332, %r232;
	ld.global.u32 	%r233, [%rd6+88];
	xor.b32  	%r331, %r331, %r233;
	ld.global.u32 	%r234, [%rd6+92];
	xor.b32  	%r330, %r330, %r234;
	ld.global.u32 	%r235, [%rd6+96];
	xor.b32  	%r329, %r329, %r235;
$L__BB0_16:
	and.b32  	%r237, %r199, 32;
	setp.eq.s32 	%p9, %r237, 0;
	@%p9 bra 	$L__BB0_18;
	ld.global.u32 	%r238, [%rd6+100];
	xor.b32  	%r333, %r333, %r238;
	ld.global.u32 	%r239, [%rd6+104];
	xor.b32  	%r332, %r332, %r239;
	ld.global.u32 	%r240, [%rd6+108];
	xor.b32  	%r331, %r331, %r240;
	ld.global.u32 	%r241, [%rd6+112];
	xor.b32  	%r330, %r330, %r241;
	ld.global.u32 	%r242, [%rd6+116];
	xor.b32  	%r329, %r329, %r242;
$L__BB0_18:
	and.b32  	%r244, %r199, 64;
	setp.eq.s32 	%p10, %r244, 0;
	@%p10 bra 	$L__BB0_20;
	ld.global.u32 	%r245, [%rd6+120];
	xor.b32  	%r333, %r333, %r245;
	ld.global.u32 	%r246, [%rd6+124];
	xor.b32  	%r332, %r332, %r246;
	ld.global.u32 	%r247, [%rd6+128];
	xor.b32  	%r331, %r331, %r247;
	ld.global.u32 	%r248, [%rd6+132];
	xor.b32  	%r330, %r330, %r248;
	ld.global.u32 	%r249, [%rd6+136];
	xor.b32  	%r329, %r329, %r249;
$L__BB0_20:
	and.b32  	%r251, %r199, 128;
	setp.eq.s32 	%p11, %r251, 0;
	@%p11 bra 	$L__BB0_22;
	ld.global.u32 	%r252, [%rd6+140];
	xor.b32  	%r333, %r333, %r252;
	ld.global.u32 	%r253, [%rd6+144];
	xor.b32  	%r332, %r332, %r253;
	ld.global.u32 	%r254, [%rd6+148];
	xor.b32  	%r331, %r331, %r254;
	ld.global.u32 	%r255, [%rd6+152];
	xor.b32  	%r330, %r330, %r255;
	ld.global.u32 	%r256, [%rd6+156];
	xor.b32  	%r329, %r329, %r256;
$L__BB0_22:
	and.b32  	%r258, %r199, 256;
	setp.eq.s32 	%p12, %r258, 0;
	@%p12 bra 	$L__BB0_24;
	ld.global.u32 	%r259, [%rd6+160];
	xor.b32  	%r333, %r333, %r259;
	ld.global.u32 	%r260, [%rd6+164];
	xor.b32  	%r332, %r332, %r260;
	ld.global.u32 	%r261, [%rd6+168];
	xor.b32  	%r331, %r331, %r261;
	ld.global.u32 	%r262, [%rd6+172];
	xor.b32  	%r330, %r330, %r262;
	ld.global.u32 	%r263, [%rd6+176];
	xor.b32  	%r329, %r329, %r263;
$L__BB0_24:
	and.b32  	%r265, %r199, 512;
	setp.eq.s32 	%p13, %r265, 0;
	@%p13 bra 	$L__BB0_26;
	ld.global.u32 	%r266, [%rd6+180];
	xor.b32  	%r333, %r333, %r266;
	ld.global.u32 	%r267, [%rd6+184];
	xor.b32  	%r332, %r332, %r267;
	ld.global.u32 	%r268, [%rd6+188];
	xor.b32  	%r331, %r331, %r268;
	ld.global.u32 	%r269, [%rd6+192];
	xor.b32  	%r330, %r330, %r269;
	ld.global.u32 	%r270, [%rd6+196];
	xor.b32  	%r329, %r329, %r270;
$L__BB0_26:
	and.b32  	%r272, %r199, 1024;
	setp.eq.s32 	%p14, %r272, 0;
	@%p14 bra 	$L__BB0_28;
	ld.global.u32 	%r273, [%rd6+200];
	xor.b32  	%r333, %r333, %r273;
	ld.global.u32 	%r274, [%rd6+204];
	xor.b32  	%r332, %r332, %r274;
	ld.global.u32 	%r275, [%rd6+208];
	xor.b32  	%r331, %r331, %r275;
	ld.global.u32 	%r276, [%rd6+212];
	xor.b32  	%r330, %r330, %r276;
	ld.global.u32 	%r277, [%rd6+216];
	xor.b32  	%r329, %r329, %r277;
$L__BB0_28:
	and.b32  	%r279, %r199, 2048;
	setp.eq.s32 	%p15, %r279, 0;
	@%p15 bra 	$L__BB0_30;
	ld.global.u32 	%r280, [%rd6+220];
	xor.b32  	%r333, %r333, %r280;
	ld.global.u32 	%r281, [%rd6+224];
	xor.b32  	%r332, %r332, %r281;
	ld.global.u32 	%r282, [%rd6+228];
	xor.b32  	%r331, %r331, %r282;
	ld.global.u32 	%r283, [%rd6+232];
	xor.b32  	%r330, %r330, %r283;
	ld.global.u32 	%r284, [%rd6+236];
	xor.b32  	%r329, %r329, %r284;
$L__BB0_30:
	and.b32  	%r286, %r199, 4096;
	setp.eq.s32 	%p16, %r286, 0;
	@%p16 bra 	$L__BB0_32;
	ld.global.u32 	%r287, [%rd6+240];
	xor.b32  	%r333, %r333, %r287;
	ld.global.u32 	%r288, [%rd6+244];
	xor.b32  	%r332, %r332, %r288;
	ld.global.u32 	%r289, [%rd6+248];
	xor.b32  	%r331, %r331, %r289;
	ld.global.u32 	%r290, [%rd6+252];
	xor.b32  	%r330, %r330, %r290;
	ld.global.u32 	%r291, [%rd6+256];
	xor.b32  	%r329, %r329, %r291;
$L__BB0_32:
	and.b32  	%r293, %r199, 8192;
	setp.eq.s32 	%p17, %r293, 0;
	@%p17 bra 	$L__BB0_34;
	ld.global.u32 	%r294, [%rd6+260];
	xor.b32  	%r333, %r333, %r294;
	ld.global.u32 	%r295, [%rd6+264];
	xor.b32  	%r332, %r332, %r295;
	ld.global.u32 	%r296, [%rd6+268];
	xor.b32  	%r331, %r331, %r296;
	ld.global.u32 	%r297, [%rd6+272];
	xor.b32  	%r330, %r330, %r297;
	ld.global.u32 	%r298, [%rd6+276];
	xor.b32  	%r329, %r329, %r298;
$L__BB0_34:
	and.b32  	%r300, %r199, 16384;
	setp.eq.s32 	%p18, %r300, 0;
	@%p18 bra 	$L__BB0_36;
	ld.global.u32 	%r301, [%rd6+280];
	xor.b32  	%r333, %r333, %r301;
	ld.global.u32 	%r302, [%rd6+284];
	xor.b32  	%r332, %r332, %r302;
	ld.global.u32 	%r303, [%rd6+288];
	xor.b32  	%r331, %r331, %r303;
	ld.global.u32 	%r304, [%rd6+292];
	xor.b32  	%r330, %r330, %r304;
	ld.global.u32 	%r305, [%rd6+296];
	xor.b32  	%r329, %r329, %r305;
$L__BB0_36:
	and.b32  	%r307, %r199, 32768;
	setp.eq.s32 	%p19, %r307, 0;
	@%p19 bra 	$L__BB0_38;
	ld.global.u32 	%r308, [%rd6+300];
	xor.b32  	%r333, %r333, %r308;
	ld.global.u32 	%r309, [%rd6+304];
	xor.b32  	%r332, %r332, %r309;
	ld.global.u32 	%r310, [%rd6+308];
	xor.b32  	%r331, %r331, %r310;
	ld.global.u32 	%r311, [%rd6+312];
	xor.b32  	%r330, %r330, %r311;
	ld.global.u32 	%r312, [%rd6+316];
	xor.b32  	%r329, %r329, %r312;
$L__BB0_38:
	add.s32 	%r328, %r328, 16;
	setp.ne.s32 	%p20, %r328, 32;
	@%p20 bra 	$L__BB0_6;
	mad.lo.s32 	%r313, %r322, -31, %r11;
	add.s32 	%r322, %r313, 1;
	setp.ne.s32 	%p21, %r322, 5;
	@%p21 bra 	$L__BB0_5;
	st.global.u32 	[%rd2+4], %r333;
	st.global.u32 	[%rd2+8], %r332;
	st.global.u32 	[%rd2+12], %r331;
	st.global.u32 	[%rd2+16], %r330;
	st.global.u32 	[%rd2+20], %r329;
	add.s32 	%r316, %r316, 1;
	setp.lt.u32 	%p22, %r316, %r2;
	@%p22 bra 	$L__BB0_4;
$L__BB0_41:
	shr.u64 	%rd7, %rd17, 2;
	add.s32 	%r315, %r315, 1;
	setp.gt.u64 	%p23, %rd17, 3;
	mov.u64 	%rd17, %rd7;
	@%p23 bra 	$L__BB0_2;
$L__BB0_42:
	mov.b32 	%r314, 0;
	st.global.v2.u32 	[%rd2+24], {%r314, %r314};
	st.global.u32 	[%rd2+32], %r314;
	mov.b64 	%rd16, 0;
	st.global.u64 	[%rd2+40], %rd16;
	ret;

}
	// .globl	_Z7randomsP17curandStateXORWOWPf
.visible .entry _Z7randomsP17curandStateXORWOWPf(
	.param .u64 .ptr .align 1 _Z7randomsP17curandStateXORWOWPf_param_0,
	.param .u64 .ptr .align 1 _Z7randomsP17curandStateXORWOWPf_param_1
)
{
	.reg .b32 	%r<20>;
	.reg .b32 	%f<3>;
	.reg .b64 	%rd<9>;

	ld.param.u64 	%rd1, [_Z7randomsP17curandStateXORWOWPf_param_0];
	ld.param.u64 	%rd2, [_Z7randomsP17curandStateXORWOWPf_param_1];
	cvta.to.global.u64 	%rd3, %rd2;
	cvta.to.global.u64 	%rd4, %rd1;
	mov.u32 	%r1, %ctaid.x;
	mov.u32 	%r2, %ntid.x;
	mov.u32 	%r3, %tid.x;
	mad.lo.s32 	%r4, %r1, %r2, %r3;
	mul.wide.u32 	%rd5, %r4, 48;
	add.s64 	%rd6, %rd4, %rd5;
	ld.global.v2.u32 	{%r5, %r6}, [%rd6];
	shr.u32 	%r7, %r6, 2;
	xor.b32  	%r8, %r7, %r6;
	ld.global.v2.u32 	{%r9, %r10}, [%rd6+8];
	ld.global.v2.u32 	{%r11, %r12}, [%rd6+16];
	st.global.v2.u32 	[%rd6+8], {%r10, %r11};
	shl.b32 	%r13, %r12, 4;
	shl.b32 	%r14, %r8, 1;
	xor.b32  	%r15, %r14, %r13;
	xor.b32  	%r16, %r15, %r8;
	xor.b32  	%r17, %r16, %r12;
	st.global.v2.u32 	[%rd6+16], {%r12, %r17};
	add.s32 	%r18, %r5, 362437;
	st.global.v2.u32 	[%rd6], {%r18, %r9};
	add.s32 	%r19, %r17, %r18;
	cvt.rn.f32.u32 	%f1, %r19;
	fma.rn.f32 	%f2, %f1, 0f2F800000, 0f2F000000;
	mul.wide.u32 	%rd7, %r4, 4;
	add.s64 	%rd8, %rd3, %rd7;
	st.global.f32 	[%rd8], %f2;
	ret;

}
	// .globl	_Z16InitializeKernelP6uchar3
.visible .entry _Z16InitializeKernelP6uchar3(
	.param .u64 .ptr .align 1 _Z16InitializeKernelP6uchar3_param_0
)
{
	.reg .b16 	%rs<2>;
	.reg .b32 	%r<5>;
	.reg .b64 	%rd<5>;

	ld.param.u64 	%rd1, [_Z16InitializeKernelP6uchar3_param_0];
	cvta.to.global.u64 	%rd2, %rd1;
	mov.u32 	%r1, %ctaid.x;
	mov.u32 	%r2, %ntid.x;
	mov.u32 	%r3, %tid.x;
	mad.lo.s32 	%r4, %r1, %r2, %r3;
	mul.wide.s32 	%rd3, %r4, 3;
	add.s64 	%rd4, %rd2, %rd3;
	mov.b16 	%rs1, 0;
	st.global.u8 	[%rd4], %rs1;
	st.global.u8 	[%rd4+1], %rs1;
	st.global.u8 	[%rd4+2], %rs1;
	ret;

}
	// .globl	_Z22ForceComputationKernelPfS_S_S_ii
.visible .entry _Z22ForceComputationKernelPfS_S_S_ii(
	.param .u64 .ptr .align 1 _Z22ForceComputationKernelPfS_S_S_ii_param_0,
	.param .u64 .ptr .align 1 _Z22ForceComputationKernelPfS_S_S_ii_param_1,
	.param .u64 .ptr .align 1 _Z22ForceComputationKernelPfS_S_S_ii_param_2,
	.param .u64 .ptr .align 1 _Z22ForceComputationKernelPfS_S_S_ii_param_3,
	.param .u32 _Z22ForceComputationKernelPfS_S_S_ii_param_4,
	.param .u32 _Z22ForceComputationKernelPfS_S_S_ii_param_5
)
{
	.reg .pred 	%p<18>;
	.reg .b32 	%r<44>;
	.reg .b32 	%f<77>;
	.reg .b64 	%rd<32>;
	.reg .b64 	%fd<5>;

	ld.param.u64 	%rd13, [_Z22ForceComputationKernelPfS_S_S_ii_param_0];
	ld.param.u64 	%rd14, [_Z22ForceComputationKernelPfS_S_S_ii_param_1];
	ld.param.u64 	%rd15, [_Z22ForceComputationKernelPfS_S_S_ii_param_2];
	ld.param.u64 	%rd12, [_Z22ForceComputationKernelPfS_S_S_ii_param_3];
	ld.param.u32 	%r11, [_Z22ForceComputationKernelPfS_S_S_ii_param_4];
	ld.param.u32 	%r12, [_Z22ForceComputationKernelPfS_S_S_ii_param_5];
	cvta.to.global.u64 	%rd16, %rd14;
	cvta.to.global.u64 	%rd17, %rd15;
	cvta.to.global.u64 	%rd18, %rd13;
	mov.u32 	%r1, %ctaid.x;
	mov.u32 	%r13, %ntid.x;
	mul.lo.s32 	%r14, %r1, %r13;
	shl.b32 	%r15, %r14, 1;
	mov.u32 	%r16, %tid.x;
	add.s32 	%r2, %r15, %r16;
	mul.wide.s32 	%rd19, %r2, 4;
	add.s64 	%rd20, %rd18, %rd19;
	ld.global.f32 	%f18, [%rd20];
	cvt.rn.f32.s32 	%f1, %r11;
	mul.f32 	%f19, %f18, %f1;
	cvt.rzi.s32.f32 	%r17, %f19;
	ld.global.f32 	%f20, [%rd20+4];
	cvt.rn.f32.s32 	%f2, %r12;
	mul.f32 	%f21, %f20, %f2;
	cvt.rzi.s32.f32 	%r18, %f21;
	setp.gt.s32 	%p1, %r17, 0;
	selp.u32 	%r19, 1, 0, %p1;
	setp.gt.s32 	%p2, %r18, 0;
	selp.u32 	%r20, 1, 0, %p2;
	sub.s32 	%r3, %r19, %r17;
	sub.s32 	%r4, %r20, %r18;
	mul.wide.u32 	%rd21, %r1, 4;
	add.s64 	%rd1, %rd17, %rd21;
	add.s64 	%rd2, %rd16, %rd19;
	add.s64 	%rd31, %rd17, 4;
	add.s64 	%rd30, %rd16, 8;
	neg.s32 	%r42, %r1;
	add.s64 	%rd29, %rd18, 8;
	mov.f32 	%f74, 0f00000000;
	mov.b32 	%r43, 0;
	mov.f32 	%f73, %f74;
$L__BB3_1:
	setp.eq.s32 	%p3, %r42, 0;
	@%p3 bra 	$L__BB3_3;
	ld.global.f32 	%f22, [%rd29+-8];
	mul.f32 	%f23, %f22, %f1;
	cvt.rzi.s32.f32 	%r21, %f23;
	ld.global.f32 	%f24, [%rd29+-4];
	mul.f32 	%f25, %f24, %f2;
	cvt.rzi.s32.f32 	%r22, %f25;
	setp.gt.s32 	%p4, %r21, 0;
	selp.s32 	%r23, -1, 0, %p4;
	setp.gt.s32 	%p5, %r22, 0;
	selp.s32 	%r24, -1, 0, %p5;
	add.s32 	%r25, %r3, %r21;
	add.s32 	%r26, %r25, %r23;
	cvt.rn.f32.s32 	%f26, %r26;
	add.s32 	%r27, %r4, %r22;
	add.s32 	%r28, %r27, %r24;
	cvt.rn.f32.s32 	%f27, %r28;
	mul.f32 	%f28, %f27, %f27;
	fma.rn.f32 	%f29, %f26, %f26, %f28;
	sqrt.rn.f32 	%f30, %f29;
	cvt.f64.f32 	%fd1, %f30;
	setp.lt.f64 	%p6, %fd1, 0d3EE4F8B588E368F1;
	selp.f32 	%f31, 0f3F800000, %f30, %p6;
	ld.global.f32 	%f32, [%rd31+-4];
	ld.global.f32 	%f33, [%rd30+-8];
	mul.f32 	%f34, %f32, %f33;
	ld.global.f32 	%f35, [%rd1];
	mul.f32 	%f36, %f34, %f35;
	ld.global.f32 	%f37, [%rd2];
	mul.f32 	%f38, %f36, %f37;
	div.rn.f32 	%f39, %f38, %f31;
	ld.global.f32 	%f40, [%rd30+-4];
	mul.f32 	%f41, %f32, %f40;
	mul.f32 	%f42, %f41, %f35;
	ld.global.f32 	%f43, [%rd2+4];
	mul.f32 	%f44, %f42, %f43;
	div.rn.f32 	%f45, %f44, %f31;
	fma.rn.f32 	%f73, %f39, 0f40400000, %f73;
	fma.rn.f32 	%f74, %f45, 0f40400000, %f74;
$L__BB3_3:
	add.s32 	%r29, %r43, 1;
	setp.eq.s32 	%p7, %r29, %r1;
	@%p7 bra 	$L__BB3_5;
	ld.global.f32 	%f46, [%rd29];
	mul.f32 	%f47, %f46, %f1;
	cvt.rzi.s32.f32 	%r30, %f47;
	ld.global.f32 	%f48, [%rd29+4];
	mul.f32 	%f49, %f48, %f2;
	cvt.rzi.s32.f32 	%r31, %f49;
	setp.gt.s32 	%p8, %r30, 0;
	selp.s32 	%r32, -1, 0, %p8;
	setp.gt.s32 	%p9, %r31, 0;
	selp.s32 	%r33, -1, 0, %p9;
	add.s32 	%r34, %r3, %r30;
	add.s32 	%r35, %r34, %r32;
	cvt.rn.f32.s32 	%f50, %r35;
	add.s32 	%r36, %r4, %r31;
	add.s32 	%r37, %r36, %r33;
	cvt.rn.f32.s32 	%f51, %r37;
	mul.f32 	%f52, %f51, %f51;
	fma.rn.f32 	%f53, %f50, %f50, %f52;
	sqrt.rn.f32 	%f54, %f53;
	cvt.f64.f32 	%fd2, %f54;
	setp.lt.f64 	%p10, %fd2, 0d3EE4F8B588E368F1;
	selp.f32 	%f55, 0f3F800000, %f54, %p10;
	ld.global.f32 	%f56, [%rd31];
	ld.global.f32 	%f57, [%rd30];
	mul.f32 	%f58, %f56, %f57;
	ld.global.f32 	%f59, [%rd1];
	mul.f32 	%f60, %f58, %f59;
	ld.global.f32 	%f61, [%rd2];
	mul.f32 	%f62, %f60, %f61;
	div.rn.f32 	%f63, %f62, %f55;
	ld.global.f32 	%f64, [%rd30+4];
	mul.f32 	%f65, %f56, %f64;
	mul.f32 	%f66, %f65, %f59;
	ld.global.f32 	%f67, [%rd2+4];
	mul.f32 	%f68, %f66, %f67;
	div.rn.f32 	%f69, %f68, %f55;
	fma.rn.f32 	%f73, %f63, 0f40400000, %f73;
	fma.rn.f32 	%f74, %f69, 0f40400000, %f74;
$L__BB3_5:
	add.s32 	%r43, %r43, 2;
	add.s64 	%rd31, %rd31, 8;
	add.s64 	%rd30, %rd30, 16;
	add.s32 	%r42, %r42, 2;
	add.s64 	%rd29, %rd29, 16;
	setp.ne.s32 	%p11, %r43, 200;
	@%p11 bra 	$L__BB3_1;
	add.f32 	%f13, %f73, 0f00000000;
	cvt.f64.f32 	%fd3, %f74;
	add.f64 	%fd4, %fd3, 0dBFEF645A1CAC0831;
	cvt.rn.f32.f64 	%f14, %fd4;
	abs.f32 	%f15, %f13;
	abs.f32 	%f70, %f14;
	setp.ne.f32 	%p12, %f15, 0f7F800000;
	setp.ne.f32 	%p13, %f70, 0f7F800000;
	and.pred  	%p14, %p12, %p13;
	@%p14 bra 	$L__BB3_10;
	setp.num.f32 	%p15, %f70, %f70;
	setp.num.f32 	%p16, %f15, %f15;
	and.pred  	%p17, %p16, %p15;
	@%p17 bra 	$L__BB3_9;
	mov.u64 	%rd22, $str;
	cvta.global.u64 	%rd23, %rd22;
	{ // callseq 0, 0
	.param .b64 param0;
	st.param.b64 	[param0], %rd23;
	.param .b64 param1;
	st.param.b64 	[param1], 0;
	.param .b32 retval0;
	call.uni (retval0), 
	vprintf, 
	(
	param0, 
	param1
	);
	ld.param.b32 	%r38, [retval0];
	} // callseq 0
$L__BB3_9:
	mov.u64 	%rd24, $str$1;
	cvta.global.u64 	%rd25, %rd24;
	{ // callseq 1, 0
	.param .b64 param0;
	st.param.b64 	[param0], %rd25;
	.param .b64 param1;
	st.param.b64 	[param1], 0;
	.param .b32 retval0;
	call.uni (retval0), 
	vprintf, 
	(
	param0, 
	param1
	);
	ld.param.b32 	%r40, [retval0];
	} // callseq 1
	// begin inline asm
	trap;
	// end inline asm
$L__BB3_10:
	cvta.to.global.u64 	%rd26, %rd12;
	add.s64 	%rd28, %rd26, %rd19;
	st.global.f32 	[%rd28], %f13;
	st.global.f32 	[%rd28+4], %f14;
	ret;

}
	// .globl	_Z16SimulationKernelP6uchar3PfS1_S1_S1_fiiP17curandStateXORWOW
.visible .entry _Z16SimulationKernelP6uchar3PfS1_S1_S1_fiiP17curandStateXORWOW(
	.param .u64 .ptr .align 1 _Z16SimulationKernelP6uchar3PfS1_S1_S1_fiiP17curandStateXORWOW_param_0,
	.param .u64 .ptr .align 1 _Z16SimulationKernelP6uchar3PfS1_S1_S1_fiiP17curandStateXORWOW_param_1,
	.param .u64 .ptr .align 1 _Z16SimulationKernelP6uchar3PfS1_S1_S1_fiiP17curandStateXORWOW_param_2,
	.param .u64 .ptr .align 1 _Z16SimulationKernelP6uchar3PfS1_S1_S1_fiiP17curandStateXORWOW_param_3,
	.param .u64 .ptr .align 1 _Z16SimulationKernelP6uchar3PfS1_S1_S1_fiiP17curandStateXORWOW_param_4,
	.param .f32 _Z16SimulationKernelP6uchar3PfS1_S1_S1_fiiP17curandStateXORWOW_param_5,
	.param .u32 _Z16SimulationKernelP6uchar3PfS1_S1_S1_fiiP17curandStateXORWOW_param_6,
	.param .u32 _Z16SimulationKernelP6uchar3PfS1_S1_S1_fiiP17curandStateXORWOW_param_7,
	.param .u64 .ptr .align 1 _Z16SimulationKernelP6uchar3PfS1_S1_S1_fiiP17curandStateXORWOW_param_8
)
{
	.reg .pred 	%p<11>;
	.reg .b16 	%rs<3>;
	.reg .b32 	%r<93>;
	.reg .b32 	%f<46>;
	.reg .b64 	%rd<27>;
	.reg .b64 	%fd<5>;

	ld.param.u64 	%rd5, [_Z16SimulationKernelP6uchar3PfS1_S1_S1_fiiP17curandStateXORWOW_param_0];
	ld.param.u64 	%rd6, [_Z16SimulationKernelP6uchar3PfS1_S1_S1_fiiP17curandStateXORWOW_param_1];
	ld.param.u64 	%rd7, [_Z16SimulationKernelP6uchar3PfS1_S1_S1_fiiP17curandStateXORWOW_param_2];
	ld.param.u64 	%rd8, [_Z16SimulationKernelP6uchar3PfS1_S1_S1_fiiP17curandStateXORWOW_param_4];
	ld.param.u32 	%r3, [_Z16SimulationKernelP6uchar3PfS1_S1_S1_fiiP17curandStateXORWOW_param_6];
	ld.param.u32 	%r4, [_Z16SimulationKernelP6uchar3PfS1_S1_S1_fiiP17curandStateXORWOW_param_7];
	ld.param.u64 	%rd9, [_Z16SimulationKernelP6uchar3PfS1_S1_S1_fiiP17curandStateXORWOW_param_8];
	cvta.to.global.u64 	%rd1, %rd9;
	cvta.to.global.u64 	%rd10, %rd8;
	cvta.to.global.u64 	%rd11, %rd7;
	cvta.to.global.u64 	%rd2, %rd5;
	cvta.to.global.u64 	%rd12, %rd6;
	mov.u32 	%r1, %ctaid.x;
	mov.u32 	%r2, %ntid.x;
	mul.lo.s32 	%r5, %r1, %r2;
	shl.b32 	%r6, %r5, 1;
	mov.u32 	%r7, %tid.x;
	add.s32 	%r8, %r6, %r7;
	mul.wide.s32 	%rd13, %r8, 4;
	add.s64 	%rd3, %rd12, %rd13;
	ld.global.f32 	%f13, [%rd3];
	cvt.rn.f32.s32 	%f1, %r3;
	mul.f32 	%f14, %f13, %f1;
	cvt.rzi.s32.f32 	%r9, %f14;
	ld.global.f32 	%f15, [%rd3+4];
	cvt.rn.f32.s32 	%f2, %r4;
	mul.f32 	%f16, %f15, %f2;
	cvt.rzi.s32.f32 	%r10, %f16;
	setp.gt.s32 	%p1, %r9, 0;
	selp.s32 	%r11, -1, 0, %p1;
	add.s32 	%r12, %r9, %r11;
	setp.gt.s32 	%p2, %r10, 0;
	selp.s32 	%r13, -1, 0, %p2;
	add.s32 	%r14, %r10, %r13;
	mad.lo.s32 	%r15, %r14, %r3, %r12;
	mul.wide.s32 	%rd14, %r15, 3;
	add.s64 	%rd15, %rd2, %rd14;
	mov.b16 	%rs1, 0;
	st.global.u8 	[%rd15], %rs1;
	st.global.u8 	[%rd15+1], %rs1;
	st.global.u8 	[%rd15+2], %rs1;
	add.s64 	%rd4, %rd11, %rd13;
	ld.global.f32 	%f17, [%rd4];
	add.s64 	%rd16, %rd10, %rd13;
	ld.global.f32 	%f18, [%rd16];
	fma.rn.f32 	%f44, %f18, 0f3BA3D70A, %f17;
	st.global.f32 	[%rd4], %f44;
	ld.global.f32 	%f19, [%rd4+4];
	ld.global.f32 	%f20, [%rd16+4];
	fma.rn.f32 	%f4, %f20, 0f3BA3D70A, %f19;
	st.global.f32 	[%rd4+4], %f4;
	mul.f32 	%f21, %f44, 0f3BA3D70A;
	abs.f32 	%f22, %f21;
	setp.gt.f32 	%p3, %f22, 0f3F800000;
	@%p3 bra 	$L__BB4_2;
	mul.f32 	%f23, %f4, 0f3BA3D70A;
	abs.f32 	%f24, %f23;
	setp.leu.f32 	%p4, %f24, 0f3F800000;
	@%p4 bra 	$L__BB4_3;
$L__BB4_2:
	cvt.f64.f32 	%fd1, %f44;
	mul.f64 	%fd2, %fd1, 0d3FB999999999999A;
	cvt.rn.f32.f64 	%f44, %fd2;
	st.global.f32 	[%rd4], %f44;
	cvt.f64.f32 	%fd3, %f4;
	mul.f64 	%fd4, %fd3, 0d3FB999999999999A;
	cvt.rn.f32.f64 	%f25, %fd4;
	st.global.f32 	[%rd4+4], %f25;
$L__BB4_3:
	ld.global.f32 	%f26, [%rd3];
	fma.rn.f32 	%f7, %f44, 0f3BA3D70A, %f26;
	st.global.f32 	[%rd3], %f7;
	ld.global.f32 	%f27, [%rd3+4];
	ld.global.f32 	%f28, [%rd4+4];
	fma.rn.f32 	%f8, %f28, 0f3BA3D70A, %f27;
	st.global.f32 	[%rd3+4], %f8;
	setp.leu.f32 	%p5, %f7, 0f3F800000;
	@%p5 bra 	$L__BB4_5;
	mov.b32 	%r17, 0;
	st.global.u32 	[%rd3], %r17;
	bra.uni 	$L__BB4_7;
$L__BB4_5:
	setp.geu.f32 	%p6, %f7, 0f00000000;
	@%p6 bra 	$L__BB4_7;
	mov.b32 	%r16, 1065353216;
	st.global.u32 	[%rd3], %r16;
$L__BB4_7:
	setp.leu.f32 	%p7, %f8, 0f3F800000;
	@%p7 bra 	$L__BB4_9;
	mov.b32 	%r51, 0;
	st.global.u32 	[%rd3+4], %r51;
	mul.wide.u32 	%rd21, %r5, 48;
	add.s64 	%rd22, %rd1, %rd21;
	ld.global.v2.u32 	{%r53, %r54}, [%rd22];
	shr.u32 	%r55, %r54, 2;
	xor.b32  	%r56, %r55, %r54;
	ld.global.v2.u32 	{%r57, %r58}, [%rd22+8];
	ld.global.v2.u32 	{%r59, %r60}, [%rd22+16];
	st.global.v2.u32 	[%rd22+8], {%r58, %r59};
	shl.b32 	%r61, %r60, 4;
	shl.b32 	%r62, %r56, 1;
	xor.b32  	%r63, %r62, %r61;
	xor.b32  	%r64, %r63, %r56;
	xor.b32  	%r65, %r64, %r60;
	st.global.v2.u32 	[%rd22+16], {%r60, %r65};
	add.s32 	%r66, %r53, 362437;
	st.global.v2.u32 	[%rd22], {%r66, %r57};
	add.s32 	%r67, %r65, %r66;
	cvt.rn.f32.u32 	%f33, %r67;
	fma.rn.f32 	%f34, %f33, 0f2F800000, 0f2F000000;
	st.global.f32 	[%rd4], %f34;
	add.s32 	%r68, %r5, 1;
	mul.wide.u32 	%rd23, %r68, 48;
	add.s64 	%rd24, %rd1, %rd23;
	ld.global.v2.u32 	{%r69, %r70}, [%rd24];
	shr.u32 	%r71, %r70, 2;
	xor.b32  	%r72, %r71, %r70;
	ld.global.v2.u32 	{%r73, %r74}, [%rd24+8];
	ld.global.v2.u32 	{%r75, %r76}, [%rd24+16];
	st.global.v2.u32 	[%rd24+8], {%r74, %r75};
	shl.b32 	%r77, %r76, 4;
	shl.b32 	%r78, %r72, 1;
	xor.b32  	%r79, %r78, %r77;
	xor.b32  	%r80, %r79, %r72;
	xor.b32  	%r81, %r80, %r76;
	st.global.v2.u32 	[%rd24+16], {%r76, %r81};
	add.s32 	%r82, %r69, 362437;
	st.global.v2.u32 	[%rd24], {%r82, %r73};
	add.s32 	%r83, %r81, %r82;
	cvt.rn.f32.u32 	%f35, %r83;
	fma.rn.f32 	%f36, %f35, 0f2F800000, 0f2F000000;
	neg.f32 	%f45, %f36;
	st.global.f32 	[%rd4+4], %f45;
	bra.uni 	$L__BB4_12;
$L__BB4_9:
	setp.lt.f32 	%p8, %f8, 0f00000000;
	@%p8 bra 	$L__BB4_11;
	ld.global.f32 	%f45, [%rd4+4];
	bra.uni 	$L__BB4_12;
$L__BB4_11:
	mov.b32 	%r18, 1065353216;
	st.global.u32 	[%rd3+4], %r18;
	mul.wide.u32 	%rd17, %r5, 48;
	add.s64 	%rd18, %rd1, %rd17;
	ld.global.v2.u32 	{%r20, %r21}, [%rd18];
	shr.u32 	%r22, %r21, 2;
	xor.b32  	%r23, %r22, %r21;
	ld.global.v2.u32 	{%r24, %r25}, [%rd18+8];
	ld.global.v2.u32 	{%r26, %r27}, [%rd18+16];
	st.global.v2.u32 	[%rd18+8], {%r25, %r26};
	shl.b32 	%r28, %r27, 4;
	shl.b32 	%r29, %r23, 1;
	xor.b32  	%r30, %r29, %r28;
	xor.b32  	%r31, %r30, %r23;
	xor.b32  	%r32, %r31, %r27;
	st.global.v2.u32 	[%rd18+16], {%r27, %r32};
	add.s32 	%r33, %r20, 362437;
	st.global.v2.u32 	[%rd18], {%r33, %r24};
	add.s32 	%r34, %r32, %r33;
	cvt.rn.f32.u32 	%f29, %r34;
	fma.rn.f32 	%f30, %f29, 0f2F800000, 0f2F000000;
	st.global.f32 	[%rd4], %f30;
	add.s32 	%r35, %r5, 1;
	mul.wide.u32 	%rd19, %r35, 48;
	add.s64 	%rd20, %rd1, %rd19;
	ld.global.v2.u32 	{%r36, %r37}, [%rd20];
	shr.u32 	%r38, %r37, 2;
	xor.b32  	%r39, %r38, %r37;
	ld.global.v2.u32 	{%r40, %r41}, [%rd20+8];
	ld.global.v2.u32 	{%r42, %r43}, [%rd20+16];
	st.global.v2.u32 	[%rd20+8], {%r41, %r42};
	shl.b32 	%r44, %r43, 4;
	shl.b32 	%r45, %r39, 1;
	xor.b32  	%r46, %r45, %r44;
	xor.b32  	%r47, %r46, %r39;
	xor.b32  	%r48, %r47, %r43;
	st.global.v2.u32 	[%rd20+16], {%r43, %r48};
	add.s32 	%r49, %r36, 362437;
	st.global.v2.u32 	[%rd20], {%r49, %r40};
	add.s32 	%r50, %r48, %r49;
	cvt.rn.f32.u32 	%f31, %r50;
	fma.rn.f32 	%f32, %f31, 0f2F800000, 0f2F000000;
	neg.f32 	%f45, %f32;
	st.global.f32 	[%rd4+4], %f45;
$L__BB4_12:
	ld.global.f32 	%f37, [%rd3];
	mul.f32 	%f38, %f37, %f1;
	cvt.rzi.s32.f32 	%r84, %f38;
	ld.global.f32 	%f39, [%rd3+4];
	mul.f32 	%f40, %f39, %f2;
	cvt.rzi.s32.f32 	%r85, %f40;
	setp.gt.s32 	%p9, %r84, 0;
	selp.s32 	%r86, -1, 0, %p9;
	add.s32 	%r87, %r84, %r86;
	setp.gt.s32 	%p10, %r85, 0;
	selp.s32 	%r88, -1, 0, %p10;
	add.s32 	%r89, %r85, %r88;
	ld.global.f32 	%f41, [%rd4];
	mul.f32 	%f42, %f41, 0f437F0000;
	cvt.rzi.s32.f32 	%r90, %f42;
	mul.f32 	%f43, %f45, 0f43000000;
	cvt.rzi.s32.f32 	%r91, %f43;
	mad.lo.s32 	%r92, %r89, %r3, %r87;
	mul.wide.s32 	%rd25, %r92, 3;
	add.s64 	%rd26, %rd2, %rd25;
	mov.b16 	%rs2, 255;
	st.global.u8 	[%rd26], %rs2;
	st.global.u8 	[%rd26+1], %r90;
	st.global.u8 	[%rd26+2], %r91;
	ret;

}


// ===== COMPILED SASS (sm_100) =====

	.target	sm_100

	.elftype	@"ET_EXEC"


//--------------------- .note.nv.tkinfo           --------------------------
	.section	.note.nv.tkinfo,"",@"SHT_NOTE"
	.sectionflags	@"SHF_NOTE_NV_TKINFO"
	.tkinfo
        /*0018*/ 	.word	0x00000002
        /*0030*/ 	.string	""
        /*0030*/ 	.string	"ptxas"
        /*0030*/ 	.string	"Cuda compilation tools, release 13.0, V13.0.88"
        /*0030*/ 	.string	"Build cuda_13.0.r13.0/compiler.36424714_0"
        /*0030*/ 	.string	"-arch sm_100 -m 64 "



//--------------------- .note.nv.cuinfo           --------------------------
	.section	.note.nv.cuinfo,"",@"SHT_NOTE"
	.sectionflags	@"SHF_NOTE_NV_CUINFO"
        /*0018*/ 	.short	0x0002
        /*001a*/ 	.short	0x0064
        /*001c*/ 	.short	0x0082
	.zero		2


//--------------------- .nv.info                  --------------------------
	.section	.nv.info,"",@"SHT_CUDA_INFO"
	.align	4


	//----- nvinfo : EIATTR_REGCOUNT
	.align		4
        /*0000*/ 	.byte	0x04, 0x2f
        /*0002*/ 	.short	(.L_12 - .L_11)
	.align		4
.L_11:
        /*0004*/ 	.word	index@(_Z4initjP17curandStateXORWOW)
        /*0008*/ 	.word	0x0000001f


	//----- nvinfo : EIATTR_FRAME_SIZE
	.align		4
.L_12:
        /*000c*/ 	.byte	0x04, 0x11
        /*000e*/ 	.short	(.L_14 - .L_13)
	.align		4
.L_13:
        /*0010*/ 	.word	index@(_Z4initjP17curandStateXORWOW)
        /*0014*/ 	.word	0x00000000


	//----- nvinfo : EIATTR_REGCOUNT
	.align		4
.L_14:
        /*0018*/ 	.byte	0x04, 0x2f
        /*001a*/ 	.short	(.L_16 - .L_15)
	.align		4
.L_15:
        /*001c*/ 	.word	index@(_Z7randomsP17curandStateXORWOWPf)
        /*0020*/ 	.word	0x00000016


	//----- nvinfo : EIATTR_FRAME_SIZE
	.align		4
.L_16:
        /*0024*/ 	.byte	0x04, 0x11
        /*0026*/ 	.short	(.L_18 - .L_17)
	.align		4
.L_17:
        /*0028*/ 	.word	index@(_Z7randomsP17curandStateXORWOWPf)
        /*002c*/ 	.word	0x00000000


	//----- nvinfo : EIATTR_REGCOUNT
	.align		4
.L_18:
        /*0030*/ 	.byte	0x04, 0x2f
        /*0032*/ 	.short	(.L_20 - .L_19)
	.align		4
.L_19:
        /*0034*/ 	.word	index@(_Z16InitializeKernelP6uchar3)
        /*0038*/ 	.word	0x00000008


	//----- nvinfo : EIATTR_FRAME_SIZE
	.align		4
.L_20:
        /*003c*/ 	.byte	0x04, 0x11
        /*003e*/ 	.short	(.L_22 - .L_21)
	.align		4
.L_21:
        /*0040*/ 	.word	index@(_Z16InitializeKernelP6uchar3)
        /*0044*/ 	.word	0x00000000


	//----- nvinfo : EIATTR_REGCOUNT
	.align		4
.L_22:
        /*0048*/ 	.byte	0x04, 0x2f
        /*004a*/ 	.short	(.L_24 - .L_23)
	.align		4
.L_23:
        /*004c*/ 	.word	index@(_Z22ForceComputationKernelPfS_S_S_ii)
        /*0050*/ 	.word	0x0000001e


	//----- nvinfo : EIATTR_FRAME_SIZE
	.align		4
.L_24:
        /*0054*/ 	.byte	0x04, 0x11
        /*0056*/ 	.short	(.L_26 - .L_25)
	.align		4
.L_25:
        /*0058*/ 	.word	index@($__internal_1_$__cuda_sm3x_div_rn_noftz_f32_slowpath)
        /*005c*/ 	.word	0x00000000


	//----- nvinfo : EIATTR_FRAME_SIZE
	.align		4
.L_26:
        /*0060*/ 	.byte	0x04, 0x11
        /*0062*/ 	.short	(.L_28 - .L_27)
	.align		4
.L_27:
        /*0064*/ 	.word	index@($__internal_0_$__cuda_sm20_sqrt_rn_f32_slowpath)
        /*0068*/ 	.word	0x00000000


	//----- nvinfo : EIATTR_FRAME_SIZE
	.align		4
.L_28:
        /*006c*/ 	.byte	0x04, 0x11
        /*006e*/ 	.short	(.L_30 - .L_29)
	.align		4
.L_29:
        /*0070*/ 	.word	index@(_Z22ForceComputationKernelPfS_S_S_ii)
        /*0074*/ 	.word	0x00000000


	//----- nvinfo : EIATTR_REGCOUNT
	.align		4
.L_30:
        /*0078*/ 	.byte	0x04, 0x2f
        /*007a*/ 	.short	(.L_32 - .L_31)
	.align		4
.L_31:
        /*007c*/ 	.word	index@(_Z16SimulationKernelP6uchar3PfS1_S1_S1_fiiP17curandStateXORWOW)
        /*0080*/ 	.word	0x0000001f


	//----- nvinfo : EIATTR_FRAME_SIZE
	.align		4
.L_32:
        /*0084*/ 	.byte	0x04, 0x11
        /*0086*/ 	.short	(.L_34 - .L_33)
	.align		4
.L_33:
        /*0088*/ 	.word	index@(_Z16SimulationKernelP6uchar3PfS1_S1_S1_fiiP17curandStateXORWOW)
        /*008c*/ 	.word	0x00000000


	//----- nvinfo : EIATTR_MIN_STACK_SIZE
	.align		4
.L_34:
        /*0090*/ 	.byte	0x04, 0x12
        /*0092*/ 	.short	(.L_36 - .L_35)
	.align		4
.L_35:
        /*0094*/ 	.word	index@(_Z16SimulationKernelP6uchar3PfS1_S1_S1_fiiP17curandStateXORWOW)
        /*0098*/ 	.word	0x00000000


	//----- nvinfo : EIATTR_MIN_STACK_SIZE
	.align		4
.L_36:
        /*009c*/ 	.byte	0x04, 0x12
        /*009e*/ 	.short	(.L_38 - .L_37)
	.align		4
.L_37:
        /*00a0*/ 	.word	index@(_Z22ForceComputationKernelPfS_S_S_ii)
        /*00a4*/ 	.word	0x00000000


	//----- nvinfo : EIATTR_MIN_STACK_SIZE
	.align		4
.L_38:
        /*00a8*/ 	.byte	0x04, 0x12
        /*00aa*/ 	.short	(.L_40 - .L_39)
	.align		4
.L_39:
        /*00ac*/ 	.word	index@(_Z16InitializeKernelP6uchar3)
        /*00b0*/ 	.word	0x00000000


	//----- nvinfo : EIATTR_MIN_STACK_SIZE
	.align		4
.L_40:
        /*00b4*/ 	.byte	0x04, 0x12
        /*00b6*/ 	.short	(.L_42 - .L_41)
	.align		4
.L_41:
        /*00b8*/ 	.word	index@(_Z7randomsP17curandStateXORWOWPf)
        /*00bc*/ 	.word	0x00000000


	//----- nvinfo : EIATTR_MIN_STACK_SIZE
	.align		4
.L_42:
        /*00c0*/ 	.byte	0x04, 0x12
        /*00c2*/ 	.short	(.L_44 - .L_43)
	.align		4
.L_43:
        /*00c4*/ 	.word	index@(_Z4initjP17curandStateXORWOW)
        /*00c8*/ 	.word	0x00000000
.L_44:


//--------------------- .nv.compat                --------------------------
	.section	.nv.compat,"",@"SHT_CUDA_COMPAT_INFO"
	.align	4
        /*0000*/ 	.byte	0x02, 0x09, 0x00, 0x00, 0x02, 0x02, 0x01, 0x00, 0x02, 0x05, 0x05, 0x00, 0x03, 0x07, 0x01, 0x01
        /*0010*/ 	.byte	0x02, 0x03, 0x00, 0x00, 0x02, 0x06, 0x01, 0x00, 0x04, 0x0b, 0x08, 0x00, 0x01, 0x00, 0x00, 0x00
        /*0020*/ 	.byte	0x00, 0x00, 0x00, 0x00


//--------------------- .nv.info._Z16SimulationKernelP6uchar3PfS1_S1_S1_fiiP17curandStateXORWOW --------------------------
	.section	.nv.info._Z16SimulationKernelP6uchar3PfS1_S1_S1_fiiP17curandStateXORWOW,"",@"SHT_CUDA_INFO"
	.sectionflags	@""
	.align	4


	//----- nvinfo : EIATTR_CUDA_API_VERSION
	.align		4
        /*0000*/ 	.byte	0x04, 0x37
        /*0002*/ 	.short	(.L_46 - .L_45)
.L_45:
        /*0004*/ 	.word	0x00000082


	//----- nvinfo : EIATTR_KPARAM_INFO
	.align		4
.L_46:
        /*0008*/ 	.byte	0x04, 0x17
        /*000a*/ 	.short	(.L_48 - .L_47)
.L_47:
        /*000c*/ 	.word	0x00000000
        /*0010*/ 	.short	0x0008
        /*0012*/ 	.short	0x0038
        /*0014*/ 	.byte	0x00, 0xf5, 0x21, 0x00


	//----- nvinfo : EIATTR_KPARAM_INFO
	.align		4
.L_48:
        /*0018*/ 	.byte	0x04, 0x17
        /*001a*/ 	.short	(.L_50 - .L_49)
.L_49:
        /*001c*/ 	.word	0x00000000
        /*0020*/ 	.short	0x0007
        /*0022*/ 	.short	0x0030
        /*0024*/ 	.byte	0x00, 0xf0, 0x11, 0x00


	//----- nvinfo : EIATTR_KPARAM_INFO
	.align		4
.L_50:
        /*0028*/ 	.byte	0x04, 0x17
        /*002a*/ 	.short	(.L_52 - .L_51)
.L_51:
        /*002c*/ 	.word	0x00000000
        /*0030*/ 	.short	0x0006
        /*0032*/ 	.short	0x002c
        /*0034*/ 	.byte	0x00, 0xf0, 0x11, 0x00


	//----- nvinfo : EIATTR_KPARAM_INFO
	.align		4
.L_52:
        /*0038*/ 	.byte	0x04, 0x17
        /*003a*/ 	.short	(.L_54 - .L_53)
.L_53:
        /*003c*/ 	.word	0x00000000
        /*0040*/ 	.short	0x0005
        /*0042*/ 	.short	0x0028
        /*0044*/ 	.byte	0x00, 0xf0, 0x11, 0x00


	//----- nvinfo : EIATTR_KPARAM_INFO
	.align		4
.L_54:
        /*0048*/ 	.byte	0x04, 0x17
        /*004a*/ 	.short	(.L_56 - .L_55)
.L_55:
        /*004c*/ 	.word	0x00000000
        /*0050*/ 	.short	0x0004
        /*0052*/ 	.short	0x0020
        /*0054*/ 	.byte	0x00, 0xf5, 0x21, 0x00


	//----- nvinfo : EIATTR_KPARAM_INFO
	.align		4
.L_56:
        /*0058*/ 	.byte	0x04, 0x17
        /*005a*/ 	.short	(.L_58 - .L_57)
.L_57:
        /*005c*/ 	.word	0x00000000
        /*0060*/ 	.short	0x0003
        /*0062*/ 	.short	0x0018
        /*0064*/ 	.byte	0x00, 0xf5, 0x21, 0x00


	//----- nvinfo : EIATTR_KPARAM_INFO
	.align		4
.L_58:
        /*0068*/ 	.byte	0x04, 0x17
        /*006a*/ 	.short	(.L_60 - .L_59)
.L_59:
        /*006c*/ 	.word	0x00000000
        /*0070*/ 	.short	0x0002
        /*0072*/ 	.short	0x0010
        /*0074*/ 	.byte	0x00, 0xf5, 0x21, 0x00


	//----- nvinfo : EIATTR_KPARAM_INFO
	.align		4
.L_60:
        /*0078*/ 	.byte	0x04, 0x17
        /*007a*/ 	.short	(.L_62 - .L_61)
.L_61:
        /*007c*/ 	.word	0x00000000
        /*0080*/ 	.short	0x0001
        /*0082*/ 	.short	0x0008
        /*0084*/ 	.byte	0x00, 0xf5, 0x21, 0x00


	//----- nvinfo : EIATTR_KPARAM_INFO
	.align		4
.L_62:
        /*0088*/ 	.byte	0x04, 0x17
        /*008a*/ 	.short	(.L_64 - .L_63)
.L_63:
        /*008c*/ 	.word	0x00000000
        /*0090*/ 	.short	0x0000
        /*0092*/ 	.short	0x0000
        /*0094*/ 	.byte	0x00, 0xf5, 0x21, 0x00


	//----- nvinfo : EIATTR_SPARSE_MMA_MASK
	.align		4
.L_64:
        /*0098*/ 	.byte	0x03, 0x50
        /*009a*/ 	.short	0x0000


	//----- nvinfo : EIATTR_MAXREG_COUNT
	.align		4
        /*009c*/ 	.byte	0x03, 0x1b
        /*009e*/ 	.short	0x00ff


	//----- nvinfo : EIATTR_MERCURY_ISA_VERSION
	.align		4
        /*00a0*/ 	.byte	0x03, 0x5f
        /*00a2*/ 	.short	0x0101


	//----- nvinfo : EIATTR_VRC_CTA_INIT_COUNT
	.align		4
        /*00a4*/ 	.byte	0x02, 0x4a
	.zero		1
	.zero		1


	//----- nvinfo : EIATTR_EXIT_INSTR_OFFSETS
	.align		4
        /*00a8*/ 	.byte	0x04, 0x1c
        /*00aa*/ 	.short	(.L_66 - .L_65)


	//   ....[0]....
.L_65:
        /*00ac*/ 	.word	0x00000ca0


	//----- nvinfo : EIATTR_CRS_STACK_SIZE
	.align		4
.L_66:
        /*00b0*/ 	.byte	0x04, 0x1e
        /*00b2*/ 	.short	(.L_68 - .L_67)
.L_67:
        /*00b4*/ 	.word	0x00000000


	//----- nvinfo : EIATTR_CBANK_PARAM_SIZE
	.align		4
.L_68:
        /*00b8*/ 	.byte	0x03, 0x19
        /*00ba*/ 	.short	0x0040


	//----- nvinfo : EIATTR_PARAM_CBANK
	.align		4
        /*00bc*/ 	.byte	0x04, 0x0a
        /*00be*/ 	.short	(.L_70 - .L_69)
	.align		4
.L_69:
        /*00c0*/ 	.word	index@(.nv.constant0._Z16SimulationKernelP6uchar3PfS1_S1_S1_fiiP17curandStateXORWOW)
        /*00c4*/ 	.short	0x0380
        /*00c6*/ 	.short	0x0040


	//----- nvinfo : EIATTR_SW_WAR
	.align		4
.L_70:
        /*00c8*/ 	.byte	0x04, 0x36
        /*00ca*/ 	.short	(.L_72 - .L_71)
.L_71:
        /*00cc*/ 	.word	0x00000008
.L_72:


//--------------------- .nv.info._Z22ForceComputationKernelPfS_S_S_ii --------------------------
	.section	.nv.info._Z22ForceComputationKernelPfS_S_S_ii,"",@"SHT_CUDA_INFO"
	.sectionflags	@""
	.align	4


	//----- nvinfo : EIATTR_CUDA_API_VERSION
	.align		4
        /*0000*/ 	.byte	0x04, 0x37
        /*0002*/ 	.short	(.L_74 - .L_73)
.L_73:
        /*0004*/ 	.word	0x00000082


	//----- nvinfo : EIATTR_KPARAM_INFO
	.align		4
.L_74:
        /*0008*/ 	.byte	0x04, 0x17
        /*000a*/ 	.short	(.L_76 - .L_75)
.L_75:
        /*000c*/ 	.word	0x00000000
        /*0010*/ 	.short	0x0005
        /*0012*/ 	.short	0x0024
        /*0014*/ 	.byte	0x00, 0xf0, 0x11, 0x00


	//----- nvinfo : EIATTR_KPARAM_INFO
	.align		4
.L_76:
        /*0018*/ 	.byte	0x04, 0x17
        /*001a*/ 	.short	(.L_78 - .L_77)
.L_77:
        /*001c*/ 	.word	0x00000000
        /*0020*/ 	.short	0x0004
        /*0022*/ 	.short	0x0020
        /*0024*/ 	.byte	0x00, 0xf0, 0x11, 0x00


	//----- nvinfo : EIATTR_KPARAM_INFO
	.align		4
.L_78:
        /*0028*/ 	.byte	0x04, 0x17
        /*002a*/ 	.short	(.L_80 - .L_79)
.L_79:
        /*002c*/ 	.word	0x00000000
        /*0030*/ 	.short	0x0003
        /*0032*/ 	.short	0x0018
        /*0034*/ 	.byte	0x00, 0xf5, 0x21, 0x00


	//----- nvinfo : EIATTR_KPARAM_INFO
	.align		4
.L_80:
        /*0038*/ 	.byte	0x04, 0x17
        /*003a*/ 	.short	(.L_82 - .L_81)
.L_81:
        /*003c*/ 	.word	0x00000000
        /*0040*/ 	.short	0x0002
        /*0042*/ 	.short	0x0010
        /*0044*/ 	.byte	0x00, 0xf5, 0x21, 0x00


	//----- nvinfo : EIATTR_KPARAM_INFO
	.align		4
.L_82:
        /*0048*/ 	.byte	0x04, 0x17
        /*004a*/ 	.short	(.L_84 - .L_83)
.L_83:
        /*004c*/ 	.word	0x00000000
        /*0050*/ 	.short	0x0001
        /*0052*/ 	.short	0x0008
        /*0054*/ 	.byte	0x00, 0xf5, 0x21, 0x00


	//----- nvinfo : EIATTR_KPARAM_INFO
	.align		4
.L_84:
        /*0058*/ 	.byte	0x04, 0x17
        /*005a*/ 	.short	(.L_86 - .L_85)
.L_85:
        /*005c*/ 	.word	0x00000000
        /*0060*/ 	.short	0x0000
        /*0062*/ 	.short	0x0000
        /*0064*/ 	.byte	0x00, 0xf5, 0x21, 0x00


	//----- nvinfo : EIATTR_SPARSE_MMA_MASK
	.align		4
.L_86:
        /*0068*/ 	.byte	0x03, 0x50
        /*006a*/ 	.short	0x0000


	//----- nvinfo : EIATTR_MAXREG_COUNT
	.align		4
        /*006c*/ 	.byte	0x03, 0x1b
        /*006e*/ 	.short	0x00ff


	//----- nvinfo : EIATTR_EXTERNS
	.align		4
        /*0070*/ 	.byte	0x04, 0x0f
        /*0072*/ 	.short	(.L_88 - .L_87)


	//   ....[0]....
	.align		4
.L_87:
        /*0074*/ 	.word	index@(vprintf)


	//----- nvinfo : EIATTR_MERCURY_ISA_VERSION
	.align		4
.L_88:
        /*0078*/ 	.byte	0x03, 0x5f
        /*007a*/ 	.short	0x0101


	//----- nvinfo : EIATTR_VRC_CTA_INIT_COUNT
	.align		4
        /*007c*/ 	.byte	0x02, 0x4a
	.zero		1
	.zero		1


	//----- nvinfo : EIATTR_SYSCALL_OFFSETS
	.align		4
        /*0080*/ 	.byte	0x04, 0x46
        /*0082*/ 	.short	(.L_90 - .L_89)


	//   ....[0]....
.L_89:
        /*0084*/ 	.word	0x00000f90


	//   ....[1]....
        /*0088*/ 	.word	0x00001020


	//----- nvinfo : EIATTR_EXIT_INSTR_OFFSETS
	.align		4
.L_90:
        /*008c*/ 	.byte	0x04, 0x1c
        /*008e*/ 	.short	(.L_92 - .L_91)


	//   ....[0]....
.L_91:
        /*0090*/ 	.word	0x00001080


	//----- nvinfo : EIATTR_CRS_STACK_SIZE
	.align		4
.L_92:
        /*0094*/ 	.byte	0x04, 0x1e
        /*0096*/ 	.short	(.L_94 - .L_93)
.L_93:
        /*0098*/ 	.word	0x00000000


	//----- nvinfo : EIATTR_CBANK_PARAM_SIZE
	.align		4
.L_94:
        /*009c*/ 	.byte	0x03, 0x19
        /*009e*/ 	.short	0x0028


	//----- nvinfo : EIATTR_PARAM_CBANK
	.align		4
        /*00a0*/ 	.byte	0x04, 0x0a
        /*00a2*/ 	.short	(.L_96 - .L_95)
	.align		4
.L_95:
        /*00a4*/ 	.word	index@(.nv.constant0._Z22ForceComputationKernelPfS_S_S_ii)
        /*00a8*/ 	.short	0x0380
        /*00aa*/ 	.short	0x0028


	//----- nvinfo : EIATTR_SW_WAR
	.align		4
.L_96:
        /*00ac*/ 	.byte	0x04, 0x36
        /*00ae*/ 	.short	(.L_98 - .L_97)
.L_97:
        /*00b0*/ 	.word	0x00000008
.L_98:


//--------------------- .nv.info._Z16InitializeKernelP6uchar3 --------------------------
	.section	.nv.info._Z16InitializeKernelP6uchar3,"",@"SHT_CUDA_INFO"
	.sectionflags	@""
	.align	4


	//----- nvinfo : EIATTR_CUDA_API_VERSION
	.align		4
        /*0000*/ 	.byte	0x04, 0x37
        /*0002*/ 	.short	(.L_100 - .L_99)
.L_99:
        /*0004*/ 	.word	0x00000082


	//----- nvinfo : EIATTR_KPARAM_INFO
	.align		4
.L_100:
        /*0008*/ 	.byte	0x04, 0x17
        /*000a*/ 	.short	(.L_102 - .L_101)
.L_101:
        /*000c*/ 	.word	0x00000000
        /*0010*/ 	.short	0x0000
        /*0012*/ 	.short	0x0000
        /*0014*/ 	.byte	0x00, 0xf5, 0x21, 0x00


	//----- nvinfo : EIATTR_SPARSE_MMA_MASK
	.align		4
.L_102:
        /*0018*/ 	.byte	0x03, 0x50
        /*001a*/ 	.short	0x0000


	//----- nvinfo : EIATTR_MAXREG_COUNT
	.align		4
        /*001c*/ 	.byte	0x03, 0x1b
        /*001e*/ 	.short	0x00ff


	//----- nvinfo : EIATTR_MERCURY_ISA_VERSION
	.align		4
        /*0020*/ 	.byte	0x03, 0x5f
        /*0022*/ 	.short	0x0101


	//----- nvinfo : EIATTR_VRC_CTA_INIT_COUNT
	.align		4
        /*0024*/ 	.byte	0x02, 0x4a
	.zero		1
	.zero		1


	//----- nvinfo : EIATTR_EXIT_INSTR_OFFSETS
	.align		4
        /*0028*/ 	.byte	0x04, 0x1c
        /*002a*/ 	.short	(.L_104 - .L_103)


	//   ....[0]....
.L_103:
        /*002c*/ 	.word	0x000000b0


	//----- nvinfo : EIATTR_CBANK_PARAM_SIZE
	.align		4
.L_104:
        /*0030*/ 	.byte	0x03, 0x19
        /*0032*/ 	.short	0x0008


	//----- nvinfo : EIATTR_PARAM_CBANK
	.align		4
        /*0034*/ 	.byte	0x04, 0x0a
        /*0036*/ 	.short	(.L_106 - .L_105)
	.align		4
.L_105:
        /*0038*/ 	.word	index@(.nv.constant0._Z16InitializeKernelP6uchar3)
        /*003c*/ 	.short	0x0380
        /*003e*/ 	.short	0x0008


	//----- nvinfo : EIATTR_SW_WAR
	.align		4
.L_106:
        /*0040*/ 	.byte	0x04, 0x36
        /*0042*/ 	.short	(.L_108 - .L_107)
.L_107:
        /*0044*/ 	.word	0x00000008
.L_108:


//--------------------- .nv.info._Z7randomsP17curandStateXORWOWPf --------------------------
	.section	.nv.info._Z7randomsP17curandStateXORWOWPf,"",@"SHT_CUDA_INFO"
	.sectionflags	@""
	.align	4


	//----- nvinfo : EIATTR_CUDA_API_VERSION
	.align		4
        /*0000*/ 	.byte	0x04, 0x37
        /*0002*/ 	.short	(.L_110 - .L_109)
.L_109:
        /*0004*/ 	.word	0x00000082


	//----- nvinfo : EIATTR_KPARAM_INFO
	.align		4
.L_110:
        /*0008*/ 	.byte	0x04, 0x17
        /*000a*/ 	.short	(.L_112 - .L_111)
.L_111:
        /*000c*/ 	.word	0x00000000
        /*0010*/ 	.short	0x0001
        /*0012*/ 	.short	0x0008
        /*0014*/ 	.byte	0x00, 0xf5, 0x21, 0x00


	//----- nvinfo : EIATTR_KPARAM_INFO
	.align		4
.L_112:
        /*0018*/ 	.byte	0x04, 0x17
        /*001a*/ 	.short	(.L_114 - .L_113)
.L_113:
        /*001c*/ 	.word	0x00000000
        /*0020*/ 	.short	0x0000
        /*0022*/ 	.short	0x0000
        /*0024*/ 	.byte	0x00, 0xf5, 0x21, 0x00


	//----- nvinfo : EIATTR_SPARSE_MMA_MASK
	.align		4
.L_114:
        /*0028*/ 	.byte	0x03, 0x50
        /*002a*/ 	.short	0x0000


	//----- nvinfo : EIATTR_MAXREG_COUNT
	.align		4
        /*002c*/ 	.byte	0x03, 0x1b
        /*002e*/ 	.short	0x00ff


	//----- nvinfo : EIATTR_MERCURY_ISA_VERSION
	.align		4
        /*0030*/ 	.byte	0x03, 0x5f
        /*0032*/ 	.short	0x0101


	//----- nvinfo : EIATTR_VRC_CTA_INIT_COUNT
	.align		4
        /*0034*/ 	.byte	0x02, 0x4a
	.zero		1
	.zero		1


	//----- nvinfo : EIATTR_EXIT_INSTR_OFFSETS
	.align		4
        /*0038*/ 	.byte	0x04, 0x1c
        /*003a*/ 	.short	(.L_116 - .L_115)


	//   ....[0]....
.L_115:
        /*003c*/ 	.word	0x00000200


	//----- nvinfo : EIATTR_CBANK_PARAM_SIZE
	.align		4
.L_116:
        /*0040*/ 	.byte	0x03, 0x19
        /*0042*/ 	.short	0x0010


	//----- nvinfo : EIATTR_PARAM_CBANK
	.align		4
        /*0044*/ 	.byte	0x04, 0x0a
        /*0046*/ 	.short	(.L_118 - .L_117)
	.align		4
.L_117:
        /*0048*/ 	.word	index@(.nv.constant0._Z7randomsP17curandStateXORWOWPf)
        /*004c*/ 	.short	0x0380
        /*004e*/ 	.short	0x0010


	//----- nvinfo : EIATTR_SW_WAR
	.align		4
.L_118:
        /*0050*/ 	.byte	0x04, 0x36
        /*0052*/ 	.short	(.L_120 - .L_119)
.L_119:
        /*0054*/ 	.word	0x00000008
.L_120:


//--------------------- .nv.info._Z4initjP17curandStateXORWOW --------------------------
	.section	.nv.info._Z4initjP17curandStateXORWOW,"",@"SHT_CUDA_INFO"
	.sectionflags	@""
	.align	4


	//----- nvinfo : EIATTR_CUDA_API_VERSION
	.align		4
        /*0000*/ 	.byte	0x04, 0x37
        /*0002*/ 	.short	(.L_122 - .L_121)
.L_121:
        /*0004*/ 	.word	0x00000082


	//----- nvinfo : EIATTR_KPARAM_INFO
	.align		4
.L_122:
        /*0008*/ 	.byte	0x04, 0x17
        /*000a*/ 	.short	(.L_124 - .L_123)
.L_123:
        /*000c*/ 	.word	0x00000000
        /*0010*/ 	.short	0x0001
        /*0012*/ 	.short	0x0008
        /*0014*/ 	.byte	0x00, 0xf5, 0x21, 0x00


	//----- nvinfo : EIATTR_KPARAM_INFO
	.align		4
.L_124:
        /*0018*/ 	.byte	0x04, 0x17
        /*001a*/ 	.short	(.L_126 - .L_125)
.L_125:
        /*001c*/ 	.word	0x00000000
        /*0020*/ 	.short	0x0000
        /*0022*/ 	.short	0x0000
        /*0024*/ 	.byte	0x00, 0xf0, 0x11, 0x00


	//----- nvinfo : EIATTR_SPARSE_MMA_MASK
	.align		4
.L_126:
        /*0028*/ 	.byte	0x03, 0x50
        /*002a*/ 	.short	0x0000


	//----- nvinfo : EIATTR_MAXREG_COUNT
	.align		4
        /*002c*/ 	.byte	0x03, 0x1b
        /*002e*/ 	.short	0x00ff


	//----- nvinfo : EIATTR_MERCURY_ISA_VERSION
	.align		4
        /*0030*/ 	.byte	0x03, 0x5f
        /*0032*/ 	.short	0x0101


	//----- nvinfo : EIATTR_VRC_CTA_INIT_COUNT
	.align		4
        /*0034*/ 	.byte	0x02, 0x4a
	.zero		1
	.zero		1


	//----- nvinfo : EIATTR_EXIT_INSTR_OFFSETS
	.align		4
        /*0038*/ 	.byte	0x04, 0x1c
        /*003a*/ 	.short	(.L_128 - .L_127)


	//   ....[0]....
.L_127:
        /*003c*/ 	.word	0x00000ea0


	//----- nvinfo : EIATTR_CRS_STACK_SIZE
	.align		4
.L_128:
        /*0040*/ 	.byte	0x04, 0x1e
        /*0042*/ 	.short	(.L_130 - .L_129)
.L_129:
        /*0044*/ 	.word	0x00000000


	//----- nvinfo : EIATTR_CBANK_PARAM_SIZE
	.align		4
.L_130:
        /*0048*/ 	.byte	0x03, 0x19
        /*004a*/ 	.short	0x0010


	//----- nvinfo : EIATTR_PARAM_CBANK
	.align		4
        /*004c*/ 	.byte	0x04, 0x0a
        /*004e*/ 	.short	(.L_132 - .L_131)
	.align		4
.L_131:
        /*0050*/ 	.word	index@(.nv.constant0._Z4initjP17curandStateXORWOW)
        /*0054*/ 	.short	0x0380
        /*0056*/ 	.short	0x0010


	//----- nvinfo : EIATTR_SW_WAR
	.align		4
.L_132:
        /*0058*/ 	.byte	0x04, 0x36
        /*005a*/ 	.short	(.L_134 - .L_133)
.L_133:
        /*005c*/ 	.word	0x00000008
.L_134:


//--------------------- .nv.callgraph             --------------------------
	.section	.nv.callgraph,"",@"SHT_CUDA_CALLGRAPH"
	.align	4
	.sectionentsize	8
	.align		4
        /*0000*/ 	.word	0x00000000
	.align		4
        /*0004*/ 	.word	0xffffffff
	.align		4
        /*0008*/ 	.word	index@(_Z22ForceComputationKernelPfS_S_S_ii)
	.align		4
        /*000c*/ 	.word	index@(vprintf)
	.align		4
        /*0010*/ 	.word	0x00000000
	.align		4
        /*0014*/ 	.word	0xfffffffe
	.align		4
        /*0018*/ 	.word	0x00000000
	.align		4
        /*001c*/ 	.word	0xfffffffd
	.align		4
        /*0020*/ 	.word	0x00000000
	.align		4
        /*0024*/ 	.word	0xfffffffc


//--------------------- .nv.constant4             --------------------------
	.section	.nv.constant4,"a",@progbits
	.align	8
	.align		8
.nv.constant4:
        /*0000*/ 	.dword	precalc_xorwow_matrix
	.align		8
        /*0008*/ 	.dword	precalc_xorwow_offset_matrix
	.align		8
        /*0010*/ 	.dword	mrg32k3aM1
	.align		8
        /*0018*/ 	.dword	mrg32k3aM2
	.align		8
        /*0020*/ 	.dword	mrg32k3aM1SubSeq
	.align		8
        /*0028*/ 	.dword	mrg32k3aM2SubSeq
	.align		8
        /*0030*/ 	.dword	mrg32k3aM1Seq
	.align		8
        /*0038*/ 	.dword	mrg32k3aM2Seq
	.align		8
        /*0040*/ 	.dword	$str
	.align		8
        /*0048*/ 	.dword	$str$1
	.align		8
        /*0050*/ 	.dword	vprintf


//--------------------- .nv.constant3             --------------------------
	.section	.nv.constant3,"a",@progbits
	.align	8
.nv.constant3:
	.type		__cr_lgamma_table,@object
	.size		__cr_lgamma_table,(.L_8 - __cr_lgamma_table)
__cr_lgamma_table:
        /*0000*/ 	.byte	0x00, 0x00, 0x00, 0x00, 0x00, 0x00, 0x00, 0x00, 0x00, 0x00, 0x00, 0x00, 0x00, 0x00, 0x00, 0x00
        /*0010*/ 	.byte	0xef, 0x39, 0xfa, 0xfe, 0x42, 0x2e, 0xe6, 0x3f, 0x02, 0x20, 0x2a, 0xfa, 0x0b, 0xab, 0xfc, 0x3f
        /*0020*/ 	.byte	0xf9, 0x2c, 0x92, 0x7c, 0xa7, 0x6c, 0x09, 0x40, 0xc9, 0x79, 0x44, 0x3c, 0x64, 0x26, 0x13, 0x40
        /*0030*/ 	.byte	0xca, 0x01, 0xcf, 0x3a, 0x27, 0x51, 0x1a, 0x40, 0x30, 0xcc, 0x2d, 0xf3, 0xe1, 0x0c, 0x21, 0x40
        /*0040*/ 	.byte	0x0d, 0xb7, 0xfc, 0x82, 0x8e, 0x35, 0x25, 0x40
.L_8:


//--------------------- .text._Z16SimulationKernelP6uchar3PfS1_S1_S1_fiiP17curandStateXORWOW --------------------------
	.section	.text._Z16SimulationKernelP6uchar3PfS1_S1_S1_fiiP17curandStateXORWOW,"ax",@progbits
	.align	128
        .global         _Z16SimulationKernelP6uchar3PfS1_S1_S1_fiiP17curandStateXORWOW
        .type           _Z16SimulationKernelP6uchar3PfS1_S1_S1_fiiP17curandStateXORWOW,@function
        .size           _Z16SimulationKernelP6uchar3PfS1_S1_S1_fiiP17curandStateXORWOW,(.L_x_53 - _Z16SimulationKernelP6uchar3PfS1_S1_S1_fiiP17curandStateXORWOW)
        .other          _Z16SimulationKernelP6uchar3PfS1_S1_S1_fiiP17curandStateXORWOW,@"STO_CUDA_ENTRY STV_DEFAULT"
_Z16SimulationKernelP6uchar3PfS1_S1_S1_fiiP17curandStateXORWOW:
.text._Z16SimulationKernelP6uchar3PfS1_S1_S1_fiiP17curandStateXORWOW:
[----:B------:R-:W-:Y:S01]  /*0000*/  LDC R1, c[0x0][0x37c] ;  /* 0x0000df00ff017b82 */ /* 0x000fe20000000800 */
[----:B------:R-:W0:Y:S07]  /*0010*/  S2R R0, SR_TID.X ;  /* 0x0000000000007919 */ /* 0x000e2e0000002100 */
[----:B------:R-:W1:Y:S01]  /*0020*/  S2UR UR6, SR_CTAID.X ;  /* 0x00000000000679c3 */ /* 0x000e620000002500 */
[----:B------:R-:W2:Y:S01]  /*0030*/  LDCU.64 UR4, c[0x0][0x358] ;  /* 0x00006b00ff0477ac */ /* 0x000ea20008000a00 */
[----:B------:R-:W3:Y:S06]  /*0040*/  LDCU UR7, c[0x0][0x3b0] ;  /* 0x00007600ff0777ac */ /* 0x000eec0008000800 */
[----:B------:R-:W1:Y:S08]  /*0050*/  LDC R9, c[0x0][0x360] ;  /* 0x0000d800ff097b82 */ /* 0x000e700000000800 */
[----:B------:R-:W4:Y:S08]  /*0060*/  LDC.64 R2, c[0x0][0x388] ;  /* 0x0000e200ff027b82 */ /* 0x000f300000000a00 */
[----:B------:R-:W5:Y:S01]  /*0070*/  LDC.64 R10, c[0x0][0x3a0] ;  /* 0x0000e800ff0a7b82 */ /* 0x000f620000000a00 */
[----:B-1----:R-:W-:Y:S01]  /*0080*/  IMAD R9, R9, UR6, RZ ;  /* 0x0000000609097c24 */ /* 0x002fe2000f8e02ff */
[----:B------:R-:W1:Y:S03]  /*0090*/  LDCU UR6, c[0x0][0x3ac] ;  /* 0x00007580ff0677ac */ /* 0x000e660008000800 */
[----:B0-----:R-:W-:-:S04]  /*00a0*/  IMAD R15, R9, 0x2, R0 ;  /* 0x00000002090f7824 */ /* 0x001fc800078e0200 */
[----:B----4-:R-:W-:-:S05]  /*00b0*/  IMAD.WIDE R2, R15, 0x4, R2 ;  /* 0x000000040f027825 */ /* 0x010fca00078e0202 */
[----:B--2---:R-:W2:Y:S04]  /*00c0*/  LDG.E R7, desc[UR4][R2.64+0x4] ;  /* 0x0000040402077981 */ /* 0x004ea8000c1e1900 */
[----:B------:R-:W4:Y:S01]  /*00d0*/  LDG.E R5, desc[UR4][R2.64] ;  /* 0x0000000402057981 */ /* 0x000f22000c1e1900 */
[----:B---3--:R-:W-:Y:S02]  /*00e0*/  I2FP.F32.S32 R8, UR7 ;  /* 0x0000000700087c45 */ /* 0x008fe40008201400 */
[----:B-1----:R-:W-:Y:S01]  /*00f0*/  I2FP.F32.S32 R0, UR6 ;  /* 0x0000000600007c45 */ /* 0x002fe20008201400 */
[----:B-----5:R-:W-:-:S04]  /*0100*/  IMAD.WIDE R10, R15, 0x4, R10 ;  /* 0x000000040f0a7825 */ /* 0x020fc800078e020a */
[----:B--2---:R-:W-:Y:S02]  /*0110*/  FMUL R13, R7, R8 ;  /* 0x00000008070d7220 */ /* 0x004fe40000400000 */
[----:B------:R-:W0:Y:S01]  /*0120*/  LDC.64 R6, c[0x0][0x390] ;  /* 0x0000e400ff067b82 */ /* 0x000e220000000a00 */
[----:B----4-:R-:W-:-:S03]  /*0130*/  FMUL R12, R5, R0 ;  /* 0x00000000050c7220 */ /* 0x010fc60000400000 */
[----:B------:R-:W1:Y:S04]  /*0140*/  F2I.TRUNC.NTZ R13, R13 ;  /* 0x0000000d000d7305 */ /* 0x000e68000020f100 */
[----:B------:R-:W2:Y:S04]  /*0150*/  LDC.64 R4, c[0x0][0x380] ;  /* 0x0000e000ff047b82 */ /* 0x000ea80000000a00 */
[----:B------:R-:W3:Y:S01]  /*0160*/  F2I.TRUNC.NTZ R12, R12 ;  /* 0x0000000c000c7305 */ /* 0x000ee2000020f100 */
[C---:B-1----:R-:W-:Y:S02]  /*0170*/  ISETP.GT.AND P1, PT, R13.reuse, RZ, PT ;  /* 0x000000ff0d00720c */ /* 0x042fe40003f24270 */
[C---:B---3--:R-:W-:Y:S01]  /*0180*/  ISETP.GT.AND P0, PT, R12.reuse, RZ, PT ;  /* 0x000000ff0c00720c */ /* 0x048fe20003f04270 */
[----:B------:R-:W-:Y:S01]  /*0190*/  VIADD R14, R12, 0xffffffff ;  /* 0xffffffff0c0e7836 */ /* 0x000fe20000000000 */
[----:B------:R-:W-:-:S09]  /*01a0*/  IADD3 R17, PT, PT, R13, -0x1, RZ ;  /* 0xffffffff0d117810 */ /* 0x000fd20007ffe0ff */
[----:B------:R-:W-:Y:S02]  /*01b0*/  @!P1 IADD3 R17, PT, PT, R13, RZ, RZ ;  /* 0x000000ff0d119210 */ /* 0x000fe40007ffe0ff */
[----:B------:R-:W-:-:S04]  /*01c0*/  @!P0 IMAD.MOV R14, RZ, RZ, R12 ;  /* 0x000000ffff0e8224 */ /* 0x000fc800078e020c */
[----:B------:R-:W-:Y:S02]  /*01d0*/  IMAD R17, R17, UR6, R14 ;  /* 0x0000000611117c24 */ /* 0x000fe4000f8e020e */
[----:B0-----:R-:W-:-:S04]  /*01e0*/  IMAD.WIDE R6, R15, 0x4, R6 ;  /* 0x000000040f067825 */ /* 0x001fc800078e0206 */
[----:B--2---:R-:W-:-:S05]  /*01f0*/  IMAD.WIDE R12, R17, 0x3, R4 ;  /* 0x00000003110c7825 */ /* 0x004fca00078e0204 */
[----:B------:R-:W-:Y:S04]  /*0200*/  STG.E.U8 desc[UR4][R12.64], RZ ;  /* 0x000000ff0c007986 */ /* 0x000fe8000c101104 */
[----:B------:R-:W-:Y:S04]  /*0210*/  STG.E.U8 desc[UR4][R12.64+0x1], RZ ;  /* 0x000001ff0c007986 */ /* 0x000fe8000c101104 */
[----:B------:R0:W-:Y:S04]  /*0220*/  STG.E.U8 desc[UR4][R12.64+0x2], RZ ;  /* 0x000002ff0c007986 */ /* 0x0001e8000c101104 */
[----:B------:R-:W2:Y:S04]  /*0230*/  LDG.E R14, desc[UR4][R6.64] ;  /* 0x00000004060e7981 */ /* 0x000ea8000c1e1900 */
[----:B------:R-:W2:Y:S02]  /*0240*/  LDG.E R15, desc[UR4][R10.64] ;  /* 0x000000040a0f7981 */ /* 0x000ea4000c1e1900 */
[----:B--2---:R-:W-:-:S02]  /*0250*/  FFMA R21, R15, 0.0049999998882412910461, R14 ;  /* 0x3ba3d70a0f157823 */ /* 0x004fc4000000000e */
[----:B------:R-:W2:Y:S04]  /*0260*/  LDG.E R14, desc[UR4][R6.64+0x4] ;  /* 0x00000404060e7981 */ /* 0x000ea8000c1e1900 */
[----:B------:R1:W-:Y:S04]  /*0270*/  STG.E desc[UR4][R6.64], R21 ;  /* 0x0000001506007986 */ /* 0x0003e8000c101904 */
[----:B------:R-:W2:Y:S02]  /*0280*/  LDG.E R15, desc[UR4][R10.64+0x4] ;  /* 0x000004040a0f7981 */ /* 0x000ea4000c1e1900 */
[----:B--2---:R-:W-:-:S04]  /*0290*/  FFMA R19, R15, 0.0049999998882412910461, R14 ;  /* 0x3ba3d70a0f137823 */ /* 0x004fc8000000000e */
[----:B------:R-:W-:Y:S01]  /*02a0*/  FMUL R15, R19, 0.0049999998882412910461 ;  /* 0x3ba3d70a130f7820 */ /* 0x000fe20000400000 */
[----:B------:R-:W-:-:S04]  /*02b0*/  FMUL R14, R21, 0.0049999998882412910461 ;  /* 0x3ba3d70a150e7820 */ /* 0x000fc80000400000 */
[----:B------:R-:W-:-:S04]  /*02c0*/  FSETP.GT.AND P0, PT, |R15|, 1, PT ;  /* 0x3f8000000f00780b */ /* 0x000fc80003f04200 */
[----:B------:R-:W-:-:S13]  /*02d0*/  FSETP.LEU.AND P0, PT, |R14|, 1, !P0 ;  /* 0x3f8000000e00780b */ /* 0x000fda000470b200 */
[----:B------:R-:W2:Y:S01]  /*02e0*/  @!P0 F2F.F64.F32 R14, R19 ;  /* 0x00000013000e8310 */ /* 0x000ea20000201800 */
[----:B------:R-:W-:Y:S01]  /*02f0*/  @!P0 IMAD.MOV.U32 R16, RZ, RZ, -0x66666666 ;  /* 0x9999999aff108424 */ /* 0x000fe200078e00ff */
[----:B------:R-:W-:-:S06]  /*0300*/  @!P0 MOV R17, 0x3fb99999 ;  /* 0x3fb9999900118802 */ /* 0x000fcc0000000f00 */
[----:B0-----:R-:W0:Y:S01]  /*0310*/  @!P0 F2F.F64.F32 R12, R21 ;  /* 0x00000015000c8310 */ /* 0x001e220000201800 */
[-C--:B--2---:R-:W-:Y:S02]  /*0320*/  @!P0 DMUL R14, R14, R16.reuse ;  /* 0x000000100e0e8228 */ /* 0x084fe40000000000 */
[----:B0-----:R-:W-:-:S08]  /*0330*/  @!P0 DMUL R12, R12, R16 ;  /* 0x000000100c0c8228 */ /* 0x001fd00000000000 */
[----:B------:R-:W0:Y:S08]  /*0340*/  @!P0 F2F.F32.F64 R15, R14 ;  /* 0x0000000e000f8310 */ /* 0x000e300000301000 */
[----:B-1----:R-:W1:Y:S01]  /*0350*/  @!P0 F2F.F32.F64 R21, R12 ;  /* 0x0000000c00158310 */ /* 0x002e620000301000 */
[----:B------:R2:W-:Y:S04]  /*0360*/  STG.E desc[UR4][R6.64+0x4], R19 ;  /* 0x0000041306007986 */ /* 0x0005e8000c101904 */
[----:B0-----:R2:W-:Y:S04]  /*0370*/  @!P0 STG.E desc[UR4][R6.64+0x4], R15 ;  /* 0x0000040f06008986 */ /* 0x0015e8000c101904 */
[----:B-1----:R2:W-:Y:S04]  /*0380*/  @!P0 STG.E desc[UR4][R6.64], R21 ;  /* 0x0000001506008986 */ /* 0x0025e8000c101904 */
[----:B------:R-:W3:Y:S02]  /*0390*/  LDG.E R10, desc[UR4][R2.64] ;  /* 0x00000004020a7981 */ /* 0x000ee4000c1e1900 */
[----:B---3--:R-:W-:-:S02]  /*03a0*/  FFMA R17, R21, 0.0049999998882412910461, R10 ;  /* 0x3ba3d70a15117823 */ /* 0x008fc4000000000a */
[----:B------:R-:W3:Y:S04]  /*03b0*/  LDG.E R10, desc[UR4][R2.64+0x4] ;  /* 0x00000404020a7981 */ /* 0x000ee8000c1e1900 */
[----:B------:R2:W-:Y:S04]  /*03c0*/  STG.E desc[UR4][R2.64], R17 ;  /* 0x0000001102007986 */ /* 0x0005e8000c101904 */
[----:B------:R-:W3:Y:S01]  /*03d0*/  LDG.E R11, desc[UR4][R6.64+0x4] ;  /* 0x00000404060b7981 */ /* 0x000ee2000c1e1900 */
[----:B------:R-:W-:-:S13]  /*03e0*/  FSETP.GT.AND P1, PT, R17, 1, PT ;  /* 0x3f8000001100780b */ /* 0x000fda0003f24000 */
[----:B------:R2:W-:Y:S01]  /*03f0*/  @P1 STG.E desc[UR4][R2.64], RZ ;  /* 0x000000ff02001986 */ /* 0x0005e2000c101904 */
[----:B------:R-:W-:Y:S01]  /*0400*/  BSSY.RECONVERGENT B0, `(.L_x_0) ;  /* 0x0000008000007945 */ /* 0x000fe20003800200 */
[----:B---3--:R-:W-:-:S05]  /*0410*/  FFMA R11, R11, 0.0049999998882412910461, R10 ;  /* 0x3ba3d70a0b0b7823 */ /* 0x008fca000000000a */
[----:B------:R2:W-:Y:S01]  /*0420*/  STG.E desc[UR4][R2.64+0x4], R11 ;  /* 0x0000040b02007986 */ /* 0x0005e2000c101904 */
[----:B------:R-:W-:Y:S01]  /*0430*/  FSETP.GT.AND P0, PT, R11, 1, PT ;  /* 0x3f8000000b00780b */ /* 0x000fe20003f04000 */
[----:B------:R-:W-:-:S12]  /*0440*/  @P1 BRA `(.L_x_1) ;  /* 0x00000000000c1947 */ /* 0x000fd80003800000 */
[----:B------:R-:W-:-:S13]  /*0450*/  FSETP.GEU.AND P1, PT, R17, RZ, PT ;  /* 0x000000ff1100720b */ /* 0x000fda0003f2e000 */
[----:B------:R-:W-:-:S05]  /*0460*/  @!P1 IMAD.MOV.U32 R13, RZ, RZ, 0x3f800000 ;  /* 0x3f800000ff0d9424 */ /* 0x000fca00078e00ff */
[----:B------:R0:W-:Y:S02]  /*0470*/  @!P1 STG.E desc[UR4][R2.64], R13 ;  /* 0x0000000d02009986 */ /* 0x0001e4000c101904 */
.L_x_1:
[----:B------:R-:W-:Y:S05]  /*0480*/  BSYNC.RECONVERGENT B0 ;  /* 0x0000000000007941 */ /* 0x000fea0003800200 */
.L_x_0:
[----:B------:R-:W-:Y:S04]  /*0490*/  BSSY.RECONVERGENT B0, `(.L_x_2) ;  /* 0x0000069000007945 */ /* 0x000fe80003800200 */
[----:B------:R-:W-:Y:S05]  /*04a0*/  @!P0 BRA `(.L_x_3) ;  /* 0x0000000000c88947 */ /* 0x000fea0003800000 */
[----:B--2---:R-:W1:Y:S01]  /*04b0*/  LDC.64 R14, c[0x0][0x3b8] ;  /* 0x0000ee00ff0e7b82 */ /* 0x004e620000000a00 */
[----:B------:R-:W-:Y:S01]  /*04c0*/  STG.E desc[UR4][R2.64+0x4], RZ ;  /* 0x000004ff02007986 */ /* 0x000fe2000c101904 */
[----:B-1----:R-:W-:-:S05]  /*04d0*/  IMAD.WIDE.U32 R10, R9, 0x30, R14 ;  /* 0x00000030090a7825 */ /* 0x002fca00078e000e */
[----:B------:R-:W2:Y:S04]  /*04e0*/  LDG.E.64 R16, desc[UR4][R10.64] ;  /* 0x000000040a107981 */ /* 0x000ea8000c1e1b00 */
[----:B0-----:R-:W3:Y:S04]  /*04f0*/  LDG.E.64 R12, desc[UR4][R10.64+0x10] ;  /* 0x000010040a0c7981 */ /* 0x001ee8000c1e1b00 */
[----:B------:R-:W4:Y:S01]  /*0500*/  LDG.E.64 R20, desc[UR4][R10.64+0x8] ;  /* 0x000008040a147981 */ /* 0x000f22000c1e1b00 */
[----:B------:R-:W-:Y:S01]  /*0510*/  IADD3 R25, PT, PT, R9, 0x1, RZ ;  /* 0x0000000109197810 */ /* 0x000fe20007ffe0ff */
[----:B------:R-:W-:-:S04]  /*0520*/  IMAD.MOV.U32 R9, RZ, RZ, 0x2f800000 ;  /* 0x2f800000ff097424 */ /* 0x000fc800078e00ff */
[----:B------:R-:W-:Y:S01]  /*0530*/  IMAD.WIDE.U32 R14, R25, 0x30, R14 ;  /* 0x00000030190e7825 */ /* 0x000fe200078e000e */
[----:B--2---:R-:W-:Y:S02]  /*0540*/  SHF.R.U32.HI R18, RZ, 0x2, R17 ;  /* 0x00000002ff127819 */ /* 0x004fe40000011611 */
[----:B------:R-:W-:Y:S02]  /*0550*/  IADD3 R16, PT, PT, R16, 0x587c5, RZ ;  /* 0x000587c510107810 */ /* 0x000fe40007ffe0ff */
[----:B------:R-:W-:Y:S02]  /*0560*/  LOP3.LUT R18, R18, R17, RZ, 0x3c, !PT ;  /* 0x0000001112127212 */ /* 0x000fe400078e3cff */
[----:B---3--:R-:W-:Y:S02]  /*0570*/  SHF.L.U32 R17, R13, 0x4, RZ ;  /* 0x000000040d117819 */ /* 0x008fe400000006ff */
[----:B------:R-:W-:Y:S01]  /*0580*/  MOV R23, R12 ;  /* 0x0000000c00177202 */ /* 0x000fe20000000f00 */
[----:B------:R-:W-:Y:S01]  /*0590*/  IMAD.SHL.U32 R19, R18, 0x2, RZ ;  /* 0x0000000212137824 */ /* 0x000fe200078e00ff */
[----:B----4-:R-:W-:-:S04]  /*05a0*/  MOV R22, R21 ;  /* 0x0000001500167202 */ /* 0x010fc80000000f00 */
[----:B------:R-:W-:Y:S01]  /*05b0*/  LOP3.LUT R18, R18, R19, R17, 0x96, !PT ;  /* 0x0000001312127212 */ /* 0x000fe200078e9611 */
[----:B------:R-:W-:Y:S03]  /*05c0*/  STG.E.64 desc[UR4][R10.64+0x8], R22 ;  /* 0x000008160a007986 */ /* 0x000fe6000c101b04 */
[----:B------:R-:W-:Y:S01]  /*05d0*/  LOP3.LUT R19, R18, R13, RZ, 0x3c, !PT ;  /* 0x0000000d12137212 */ /* 0x000fe200078e3cff */
[----:B------:R-:W-:-:S04]  /*05e0*/  IMAD.MOV.U32 R18, RZ, RZ, R13 ;  /* 0x000000ffff127224 */ /* 0x000fc800078e000d */
[----:B------:R-:W-:Y:S01]  /*05f0*/  IMAD.IADD R17, R19, 0x1, R16 ;  /* 0x0000000113117824 */ /* 0x000fe200078e0210 */
[----:B------:R-:W-:Y:S04]  /*0600*/  STG.E.64 desc[UR4][R10.64+0x10], R18 ;  /* 0x000010120a007986 */ /* 0x000fe8000c101b04 */
[----:B------:R-:W-:Y:S01]  /*0610*/  I2FP.F32.U32 R24, R17 ;  /* 0x0000001100187245 */ /* 0x000fe20000201000 */
[----:B------:R-:W-:-:S04]  /*0620*/  IMAD.MOV.U32 R17, RZ, RZ, R20 ;  /* 0x000000ffff117224 */ /* 0x000fc800078e0014 */
[----:B------:R-:W-:Y:S01]  /*0630*/  FFMA R27, R24, R9, 1.1641532182693481445e-10 ;  /* 0x2f000000181b7423 */ /* 0x000fe20000000009 */
[----:B------:R0:W-:Y:S04]  /*0640*/  STG.E.64 desc[UR4][R10.64], R16 ;  /* 0x000000100a007986 */ /* 0x0001e8000c101b04 */
[----:B------:R1:W-:Y:S04]  /*0650*/  STG.E desc[UR4][R6.64], R27 ;  /* 0x0000001b06007986 */ /* 0x0003e8000c101904 */
[----:B------:R-:W2:Y:S04]  /*0660*/  LDG.E.64 R24, desc[UR4][R14.64] ;  /* 0x000000040e187981 */ /* 0x000ea8000c1e1b00 */
[----:B------:R-:W3:Y:S04]  /*0670*/  LDG.E.64 R12, desc[UR4][R14.64+0x10] ;  /* 0x000010040e0c7981 */ /* 0x000ee8000c1e1b00 */
[----:B------:R-:W4:Y:S01]  /*0680*/  LDG.E.64 R20, desc[UR4][R14.64+0x8] ;  /* 0x000008040e147981 */ /* 0x000f22000c1e1b00 */
[----:B--2---:R-:W-:-:S02]  /*0690*/  SHF.R.U32.HI R26, RZ, 0x2, R25 ;  /* 0x00000002ff1a7819 */ /* 0x004fc40000011619 */
[----:B------:R-:W-:Y:S02]  /*06a0*/  IADD3 R24, PT, PT, R24, 0x587c5, RZ ;  /* 0x000587c518187810 */ /* 0x000fe40007ffe0ff */
[----:B------:R-:W-:Y:S02]  /*06b0*/  LOP3.LUT R26, R26, R25, RZ, 0x3c, !PT ;  /* 0x000000191a1a7212 */ /* 0x000fe400078e3cff */
[----:B---3--:R-:W-:Y:S02]  /*06c0*/  SHF.L.U32 R25, R13, 0x4, RZ ;  /* 0x000000040d197819 */ /* 0x008fe400000006ff */
[----:B0-----:R-:W-:Y:S01]  /*06d0*/  MOV R17, R12 ;  /* 0x0000000c00117202 */ /* 0x001fe20000000f00 */
[----:B------:R-:W-:Y:S01]  /*06e0*/  IMAD.SHL.U32 R28, R26, 0x2, RZ ;  /* 0x000000021a1c7824 */ /* 0x000fe200078e00ff */
[----:B----4-:R-:W-:-:S04]  /*06f0*/  MOV R16, R21 ;  /* 0x0000001500107202 */ /* 0x010fc80000000f00 */
[----:B------:R-:W-:Y:S01]  /*0700*/  LOP3.LUT R28, R26, R28, R25, 0x96, !PT ;  /* 0x0000001c1a1c7212 */ /* 0x000fe200078e9619 */
[----:B------:R-:W-:Y:S01]  /*0710*/  IMAD.MOV.U32 R25, RZ, RZ, R20 ;  /* 0x000000ffff197224 */ /* 0x000fe200078e0014 */
[----:B------:R1:W-:Y:S02]  /*0720*/  STG.E.64 desc[UR4][R14.64+0x8], R16 ;  /* 0x000008100e007986 */ /* 0x0003e4000c101b04 */
[----:B------:R-:W-:Y:S02]  /*0730*/  LOP3.LUT R11, R28, R13, RZ, 0x3c, !PT ;  /* 0x0000000d1c0b7212 */ /* 0x000fe400078e3cff */
[----:B------:R1:W-:Y:S03]  /*0740*/  STG.E.64 desc[UR4][R14.64], R24 ;  /* 0x000000180e007986 */ /* 0x0003e6000c101b04 */
[----:B------:R-:W-:-:S05]  /*0750*/  IMAD.IADD R10, R11, 0x1, R24 ;  /* 0x000000010b0a7824 */ /* 0x000fca00078e0218 */
[----:B------:R-:W-:-:S05]  /*0760*/  I2FP.F32.U32 R10, R10 ;  /* 0x0000000a000a7245 */ /* 0x000fca0000201000 */
[----:B------:R-:W-:Y:S01]  /*0770*/  FFMA R9, R10, R9, 1.1641532182693481445e-10 ;  /* 0x2f0000000a097423 */ /* 0x000fe20000000009 */
[----:B------:R-:W-:-:S03]  /*0780*/  IMAD.MOV.U32 R10, RZ, RZ, R13 ;  /* 0x000000ffff0a7224 */ /* 0x000fc600078e000d */
[----:B------:R-:W-:Y:S02]  /*0790*/  FADD R13, -R9, -RZ ;  /* 0x800000ff090d7221 */ /* 0x000fe40000000100 */
[----:B------:R1:W-:Y:S04]  /*07a0*/  STG.E.64 desc[UR4][R14.64+0x10], R10 ;  /* 0x0000100a0e007986 */ /* 0x0003e8000c101b04 */
[----:B------:R1:W-:Y:S01]  /*07b0*/  STG.E desc[UR4][R6.64+0x4], R13 ;  /* 0x0000040d06007986 */ /* 0x0003e2000c101904 */
[----:B------:R-:W-:Y:S05]  /*07c0*/  BRA `(.L_x_4) ;  /* 0x0000000000d47947 */ /* 0x000fea0003800000 */
.L_x_3:
[----:B------:R-:W-:-:S13]  /*07d0*/  FSETP.GEU.AND P0, PT, R11, RZ, PT ;  /* 0x000000ff0b00720b */ /* 0x000fda0003f0e000 */
[----:B0-----:R0:W5:Y:S01]  /*07e0*/  @P0 LDG.E R13, desc[UR4][R6.64+0x4] ;  /* 0x00000404060d0981 */ /* 0x001162000c1e1900 */
[----:B------:R-:W-:Y:S05]  /*07f0*/  @P0 BRA `(.L_x_4) ;  /* 0x0000000000c80947 */ /* 0x000fea0003800000 */
[----:B--2---:R-:W1:Y:S01]  /*0800*/  LDC.64 R14, c[0x0][0x3b8] ;  /* 0x0000ee00ff0e7b82 */ /* 0x004e620000000a00 */
[----:B------:R-:W-:-:S05]  /*0810*/  HFMA2 R23, -RZ, RZ, 1.875, 0 ;  /* 0x3f800000ff177431 */ /* 0x000fca00000001ff */
[----:B------:R2:W-:Y:S01]  /*0820*/  STG.E desc[UR4][R2.64+0x4], R23 ;  /* 0x0000041702007986 */ /* 0x0005e2000c101904 */
[----:B-1----:R-:W-:-:S05]  /*0830*/  IMAD.WIDE.U32 R10, R9, 0x30, R14 ;  /* 0x00000030090a7825 */ /* 0x002fca00078e000e */
[----:B------:R-:W3:Y:S04]  /*0840*/  LDG.E.64 R16, desc[UR4][R10.64] ;  /* 0x000000040a107981 */ /* 0x000ee8000c1e1b00 */
[----:B-----5:R-:W4:Y:S04]  /*0850*/  LDG.E.64 R12, desc[UR4][R10.64+0x10] ;  /* 0x000010040a0c7981 */ /* 0x020f28000c1e1b00 */
[----:B------:R-:W2:Y:S01]  /*0860*/  LDG.E.64 R20, desc[UR4][R10.64+0x8] ;  /* 0x000008040a147981 */ /* 0x000ea2000c1e1b00 */
[----:B------:R-:W-:Y:S01]  /*0870*/  VIADD R25, R9, 0x1 ;  /* 0x0000000109197836 */ /* 0x000fe20000000000 */
[----:B------:R-:W-:-:S03]  /*0880*/  MOV R9, 0x2f800000 ;  /* 0x2f80000000097802 */ /* 0x000fc60000000f00 */
[----:B------:R-:W-:Y:S01]  /*0890*/  IMAD.WIDE.U32 R14, R25, 0x30, R14 ;  /* 0x00000030190e7825 */ /* 0x000fe200078e000e */
[----:B---3--:R-:W-:-:S03]  /*08a0*/  SHF.R.U32.HI R18, RZ, 0x2, R17 ;  /* 0x00000002ff127819 */ /* 0x008fc60000011611 */
[----:B------:R-:W-:Y:S01]  /*08b0*/  VIADD R16, R16, 0x587c5 ;  /* 0x000587c510107836 */ /* 0x000fe20000000000 */
[----:B------:R-:W-:Y:S01]  /*08c0*/  LOP3.LUT R18, R18, R17, RZ, 0x3c, !PT ;  /* 0x0000001112127212 */ /* 0x000fe200078e3cff */
[----:B----4-:R-:W-:Y:S02]  /*08d0*/  IMAD.SHL.U32 R17, R13, 0x10, RZ ;  /* 0x000000100d117824 */ /* 0x010fe400078e00ff */
[----:B--2---:R-:W-:Y:S01]  /*08e0*/  IMAD.MOV.U32 R23, RZ, RZ, R12 ;  /* 0x000000ffff177224 */ /* 0x004fe200078e000c */
[----:B------:R-:W-:Y:S01]  /*08f0*/  SHF.L.U32 R19, R18, 0x1, RZ ;  /* 0x0000000112137819 */ /* 0x000fe200000006ff */
[----:B------:R-:W-:-:S03]  /*0900*/  IMAD.MOV.U32 R22, RZ, RZ, R21 ;  /* 0x000000ffff167224 */ /* 0x000fc600078e0015 */
[----:B------:R-:W-:Y:S02]  /*0910*/  LOP3.LUT R18, R18, R19, R17, 0x96, !PT ;  /* 0x0000001312127212 */ /* 0x000fe400078e9611 */
[----:B------:R-:W-:Y:S02]  /*0920*/  STG.E.64 desc[UR4][R10.64+0x8], R22 ;  /* 0x000008160a007986 */ /* 0x000fe4000c101b04 */
[-C--:B------:R-:W-:Y:S02]  /*0930*/  LOP3.LUT R19, R18, R13.reuse, RZ, 0x3c, !PT ;  /* 0x0000000d12137212 */ /* 0x080fe400078e3cff */
[----:B------:R-:W-:Y:S02]  /*0940*/  MOV R18, R13 ;  /* 0x0000000d00127202 */ /* 0x000fe40000000f00 */
[----:B------:R-:W-:-:S03]  /*0950*/  IADD3 R17, PT, PT, R19, R16, RZ ;  /* 0x0000001013117210 */ /* 0x000fc60007ffe0ff */
[----:B------:R-:W-:Y:S01]  /*0960*/  STG.E.64 desc[UR4][R10.64+0x10], R18 ;  /* 0x000010120a007986 */ /* 0x000fe2000c101b04 */
[----:B------:R-:W-:Y:S02]  /*0970*/  I2FP.F32.U32 R24, R17 ;  /* 0x0000001100187245 */ /* 0x000fe40000201000 */
[----:B------:R-:W-:-:S03]  /*0980*/  MOV R17, R20 ;  /* 0x0000001400117202 */ /* 0x000fc60000000f00 */
[----:B------:R-:W-:Y:S02]  /*0990*/  FFMA R27, R24, R9, 1.1641532182693481445e-10 ;  /* 0x2f000000181b7423 */ /* 0x000fe40000000009 */
[----:B------:R1:W-:Y:S04]  /*09a0*/  STG.E.64 desc[UR4][R10.64], R16 ;  /* 0x000000100a007986 */ /* 0x0003e8000c101b04 */
[----:B------:R3:W-:Y:S04]  /*09b0*/  STG.E desc[UR4][R6.64], R27 ;  /* 0x0000001b06007986 */ /* 0x0007e8000c101904 */
[----:B------:R-:W2:Y:S04]  /*09c0*/  LDG.E.64 R24, desc[UR4][R14.64] ;  /* 0x000000040e187981 */ /* 0x000ea8000c1e1b00 */
[----:B------:R-:W4:Y:S04]  /*09d0*/  LDG.E.64 R12, desc[UR4][R14.64+0x10] ;  /* 0x000010040e0c7981 */ /* 0x000f28000c1e1b00 */
[----:B------:R-:W3:Y:S01]  /*09e0*/  LDG.E.64 R20, desc[UR4][R14.64+0x8] ;  /* 0x000008040e147981 */ /* 0x000ee2000c1e1b00 */
[----:B--2---:R-:W-:Y:S01]  /*09f0*/  SHF.R.U32.HI R26, RZ, 0x2, R25 ;  /* 0x00000002ff1a7819 */ /* 0x004fe20000011619 */
[----:B------:R-:W-:-:S03]  /*0a00*/  VIADD R24, R24, 0x587c5 ;  /* 0x000587c518187836 */ /* 0x000fc60000000000 */
[----:B------:R-:W-:Y:S01]  /*0a10*/  LOP3.LUT R26, R26, R25, RZ, 0x3c, !PT ;  /* 0x000000191a1a7212 */ /* 0x000fe200078e3cff */
[----:B----4-:R-:W-:Y:S02]  /*0a20*/  IMAD.SHL.U32 R25, R13, 0x10, RZ ;  /* 0x000000100d197824 */ /* 0x010fe400078e00ff */
[----:B-1----:R-:W-:Y:S01]  /*0a30*/  IMAD.MOV.U32 R17, RZ, RZ, R12 ;  /* 0x000000ffff117224 */ /* 0x002fe200078e000c */
[----:B------:R-:W-:Y:S01]  /*0a40*/  SHF.L.U32 R28, R26, 0x1, RZ ;  /* 0x000000011a1c7819 */ /* 0x000fe200000006ff */
[----:B---3--:R-:W-:-:S03]  /*0a50*/  IMAD.MOV.U32 R16, RZ, RZ, R21 ;  /* 0x000000ffff107224 */ /* 0x008fc600078e0015 */
[----:B------:R-:W-:Y:S02]  /*0a60*/  LOP3.LUT R28, R26, R28, R25, 0x96, !PT ;  /* 0x0000001c1a1c7212 */ /* 0x000fe400078e9619 */
[----:B------:R-:W-:Y:S01]  /*0a70*/  MOV R25, R20 ;  /* 0x0000001400197202 */ /* 0x000fe20000000f00 */
[----:B------:R3:W-:Y:S01]  /*0a80*/  STG.E.64 desc[UR4][R14.64+0x8], R16 ;  /* 0x000008100e007986 */ /* 0x0007e2000c101b04 */
[----:B------:R-:W-:-:S03]  /*0a90*/  LOP3.LUT R11, R28, R13, RZ, 0x3c, !PT ;  /* 0x0000000d1c0b7212 */ /* 0x000fc600078e3cff */
[----:B------:R3:W-:Y:S01]  /*0aa0*/  STG.E.64 desc[UR4][R14.64], R24 ;  /* 0x000000180e007986 */ /* 0x0007e2000c101b04 */
[----:B------:R-:W-:-:S04]  /*0ab0*/  IADD3 R10, PT, PT, R11, R24, RZ ;  /* 0x000000180b0a7210 */ /* 0x000fc80007ffe0ff */
[----:B------:R-:W-:-:S05]  /*0ac0*/  I2FP.F32.U32 R10, R10 ;  /* 0x0000000a000a7245 */ /* 0x000fca0000201000 */
[----:B------:R-:W-:Y:S01]  /*0ad0*/  FFMA R9, R10, R9, 1.1641532182693481445e-10 ;  /* 0x2f0000000a097423 */ /* 0x000fe20000000009 */
[----:B------:R-:W-:-:S03]  /*0ae0*/  MOV R10, R13 ;  /* 0x0000000d000a7202 */ /* 0x000fc60000000f00 */
[----:B------:R-:W-:Y:S02]  /*0af0*/  FADD R13, -R9, -RZ ;  /* 0x800000ff090d7221 */ /* 0x000fe40000000100 */
[----:B------:R3:W-:Y:S04]  /*0b00*/  STG.E.64 desc[UR4][R14.64+0x10], R10 ;  /* 0x0000100a0e007986 */ /* 0x0007e8000c101b04 */
[----:B------:R3:W-:Y:S02]  /*0b10*/  STG.E desc[UR4][R6.64+0x4], R13 ;  /* 0x0000040d06007986 */ /* 0x0007e4000c101904 */
.L_x_4:
[----:B------:R-:W-:Y:S05]  /*0b20*/  BSYNC.RECONVERGENT B0 ;  /* 0x0000000000007941 */ /* 0x000fea0003800200 */
.L_x_2:
[----:B-123--:R-:W2:Y:S04]  /*0b30*/  LDG.E R11, desc[UR4][R2.64+0x4] ;  /* 0x00000404020b7981 */ /* 0x00eea8000c1e1900 */
[----:B------:R1:W3:Y:S04]  /*0b40*/  LDG.E R9, desc[UR4][R2.64] ;  /* 0x0000000402097981 */ /* 0x0002e8000c1e1900 */
[----:B0-----:R-:W4:Y:S01]  /*0b50*/  LDG.E R6, desc[UR4][R6.64] ;  /* 0x0000000406067981 */ /* 0x001f22000c1e1900 */
[----:B-----5:R-:W-:-:S06]  /*0b60*/  FMUL R13, R13, 128 ;  /* 0x430000000d0d7820 */ /* 0x020fcc0000400000 */
[----:B------:R-:W-:Y:S01]  /*0b70*/  F2I.TRUNC.NTZ R13, R13 ;  /* 0x0000000d000d7305 */ /* 0x000fe2000020f100 */
[----:B-1----:R-:W-:Y:S02]  /*0b80*/  IMAD.MOV.U32 R2, RZ, RZ, 0xff ;  /* 0x000000ffff027424 */ /* 0x002fe400078e00ff */
[----:B--2---:R-:W-:Y:S01]  /*0b90*/  FMUL R11, R8, R11 ;  /* 0x0000000b080b7220 */ /* 0x004fe20000400000 */
[----:B---3--:R-:W-:-:S05]  /*0ba0*/  FMUL R9, R0, R9 ;  /* 0x0000000900097220 */ /* 0x008fca0000400000 */
[----:B------:R-:W0:Y:S08]  /*0bb0*/  F2I.TRUNC.NTZ R11, R11 ;  /* 0x0000000b000b7305 */ /* 0x000e30000020f100 */
[----:B------:R-:W1:Y:S01]  /*0bc0*/  F2I.TRUNC.NTZ R9, R9 ;  /* 0x0000000900097305 */ /* 0x000e62000020f100 */
[----:B0-----:R-:W-:Y:S01]  /*0bd0*/  ISETP.GT.AND P1, PT, R11, RZ, PT ;  /* 0x000000ff0b00720c */ /* 0x001fe20003f24270 */
[----:B----4-:R-:W-:Y:S01]  /*0be0*/  FMUL R8, R6, 255 ;  /* 0x437f000006087820 */ /* 0x010fe20000400000 */
[----:B-1----:R-:W-:-:S05]  /*0bf0*/  ISETP.GT.AND P0, PT, R9, RZ, PT ;  /* 0x000000ff0900720c */ /* 0x002fca0003f04270 */
[----:B------:R-:W0:Y:S01]  /*0c00*/  F2I.TRUNC.NTZ R15, R8 ;  /* 0x00000008000f7305 */ /* 0x000e22000020f100 */
[----:B------:R-:W-:Y:S01]  /*0c10*/  IADD3 R3, PT, PT, R11, -0x1, RZ ;  /* 0xffffffff0b037810 */ /* 0x000fe20007ffe0ff */
[----:B------:R-:W-:-:S04]  /*0c20*/  VIADD R0, R9, 0xffffffff ;  /* 0xffffffff09007836 */ /* 0x000fc80000000000 */
[----:B------:R-:W-:Y:S02]  /*0c30*/  @!P1 IADD3 R3, PT, PT, R11, RZ, RZ ;  /* 0x000000ff0b039210 */ /* 0x000fe40007ffe0ff */
[----:B------:R-:W-:-:S04]  /*0c40*/  @!P0 IMAD.MOV R0, RZ, RZ, R9 ;  /* 0x000000ffff008224 */ /* 0x000fc800078e0209 */
[----:B------:R-:W-:-:S04]  /*0c50*/  IMAD R3, R3, UR6, R0 ;  /* 0x0000000603037c24 */ /* 0x000fc8000f8e0200 */
[----:B------:R-:W-:-:S05]  /*0c60*/  IMAD.WIDE R4, R3, 0x3, R4 ;  /* 0x0000000303047825 */ /* 0x000fca00078e0204 */
[----:B0-----:R-:W-:Y:S04]  /*0c70*/  STG.E.U8 desc[UR4][R4.64+0x1], R15 ;  /* 0x0000010f04007986 */ /* 0x001fe8000c101104 */
[----:B------:R-:W-:Y:S04]  /*0c80*/  STG.E.U8 desc[UR4][R4.64+0x2], R13 ;  /* 0x0000020d04007986 */ /* 0x000fe8000c101104 */
[----:B------:R-:W-:Y:S01]  /*0c90*/  STG.E.U8 desc[UR4][R4.64], R2 ;  /* 0x0000000204007986 */ /* 0x000fe2000c101104 */
[----:B------:R-:W-:Y:S05]  /*0ca0*/  EXIT ;  /* 0x000000000000794d */ /* 0x000fea0003800000 */
.L_x_5:
[----:B------:R-:W-:-:S00]  /*0cb0*/  BRA `(.L_x_5) ;  /* 0xfffffffc00fc7947 */ /* 0x000fc0000383ffff */
[----:B------:R-:W-:-:S00]  /*0cc0*/  NOP ;  /* 0x0000000000007918 */ /* 0x000fc00000000000 */
        /* <DEDUP_REMOVED lines=11> */
.L_x_53:


//--------------------- .text._Z22ForceComputationKernelPfS_S_S_ii --------------------------
	.section	.text._Z22ForceComputationKernelPfS_S_S_ii,"ax",@progbits
	.align	128
        .global         _Z22ForceComputationKernelPfS_S_S_ii
        .type           _Z22ForceComputationKernelPfS_S_S_ii,@function
        .size           _Z22ForceComputationKernelPfS_S_S_ii,(.L_x_52 - _Z22ForceComputationKernelPfS_S_S_ii)
        .other          _Z22ForceComputationKernelPfS_S_S_ii,@"STO_CUDA_ENTRY STV_DEFAULT"
_Z22ForceComputationKernelPfS_S_S_ii:
.text._Z22ForceComputationKernelPfS_S_S_ii:
[----:B------:R-:W0:Y:S08]  /*0000*/  LDC R1, c[0x0][0x37c] ;  /* 0x0000df00ff017b82 */ /* 0x000e300000000800 */
[----:B------:R-:W1:Y:S01]  /*0010*/  S2UR UR16, SR_CTAID.X ;  /* 0x00000000001079c3 */ /* 0x000e620000002500 */
[----:B------:R-:W2:Y:S01]  /*0020*/  S2R R16, SR_TID.X ;  /* 0x0000000000107919 */ /* 0x000ea20000002100 */
[----:B------:R-:W1:Y:S01]  /*0030*/  LDCU UR4, c[0x0][0x360] ;  /* 0x00006c00ff0477ac */ /* 0x000e620008000800 */
[----:B------:R-:W3:Y:S05]  /*0040*/  LDCU.64 UR36, c[0x0][0x358] ;  /* 0x00006b00ff2477ac */ /* 0x000eea0008000a00 */
[----:B------:R-:W4:Y:S01]  /*0050*/  LDC.64 R2, c[0x0][0x380] ;  /* 0x0000e000ff027b82 */ /* 0x000f220000000a00 */
[----:B------:R-:W5:Y:S01]  /*0060*/  LDCU.128 UR12, c[0x0][0x380] ;  /* 0x00007000ff0c77ac */ /* 0x000f620008000c00 */
[----:B------:R-:W5:Y:S01]  /*0070*/  LDCU.64 UR10, c[0x0][0x390] ;  /* 0x00007200ff0a77ac */ /* 0x000f620008000a00 */
[----:B------:R-:W0:Y:S01]  /*0080*/  LDCU.64 UR6, c[0x0][0x390] ;  /* 0x00007200ff0677ac */ /* 0x000e220008000a00 */
[----:B-1----:R-:W-:-:S06]  /*0090*/  UIMAD UR4, UR16, UR4, URZ ;  /* 0x00000004100472a4 */ /* 0x002fcc000f8e02ff */
[----:B------:R-:W-:-:S04]  /*00a0*/  IMAD.U32 R5, RZ, RZ, UR4 ;  /* 0x00000004ff057e24 */ /* 0x000fc8000f8e00ff */
[----:B--2---:R-:W-:Y:S01]  /*00b0*/  IMAD R16, R5, 0x2, R16 ;  /* 0x0000000205107824 */ /* 0x004fe200078e0210 */
[----:B------:R-:W1:Y:S03]  /*00c0*/  LDCU.64 UR4, c[0x0][0x3a0] ;  /* 0x00007400ff0477ac */ /* 0x000e660008000a00 */
[----:B----4-:R-:W-:-:S05]  /*00d0*/  IMAD.WIDE R2, R16, 0x4, R2 ;  /* 0x0000000410027825 */ /* 0x010fca00078e0202 */
[----:B---3--:R-:W2:Y:S04]  /*00e0*/  LDG.E R5, desc[UR36][R2.64+0x4] ;  /* 0x0000042402057981 */ /* 0x008ea8000c1e1900 */
[----:B------:R-:W3:Y:S01]  /*00f0*/  LDG.E R0, desc[UR36][R2.64] ;  /* 0x0000002402007981 */ /* 0x000ee2000c1e1900 */
[----:B-1----:R-:W-:Y:S02]  /*0100*/  I2FP.F32.S32 R14, UR5 ;  /* 0x00000005000e7c45 */ /* 0x002fe40008201400 */
[----:B------:R-:W-:Y:S01]  /*0110*/  I2FP.F32.S32 R15, UR4 ;  /* 0x00000004000f7c45 */ /* 0x000fe20008201400 */
[----:B-----5:R-:W-:Y:S02]  /*0120*/  UIADD3 UR4, UP1, UPT, UR14, 0x8, URZ ;  /* 0x000000080e047890 */ /* 0x020fe4000ff3e0ff */
[----:B------:R-:W-:-:S02]  /*0130*/  UIADD3 UR10, UP0, UPT, UR10, 0x4, URZ ;  /* 0x000000040a0a7890 */ /* 0x000fc4000ff1e0ff */
[----:B------:R-:W-:Y:S02]  /*0140*/  UIADD3.X UR5, UPT, UPT, URZ, UR15, URZ, UP1, !UPT ;  /* 0x0000000fff057290 */ /* 0x000fe40008ffe4ff */
[----:B------:R-:W-:Y:S01]  /*0150*/  UIADD3.X UR11, UPT, UPT, URZ, UR11, URZ, UP0, !UPT ;  /* 0x0000000bff0b7290 */ /* 0x000fe200087fe4ff */
[----:B------:R-:W-:Y:S01]  /*0160*/  CS2R R10, SRZ ;  /* 0x00000000000a7805 */ /* 0x000fe2000001ff00 */
[----:B------:R-:W-:Y:S02]  /*0170*/  UIADD3 UR8, UP2, UPT, UR12, 0x8, URZ ;  /* 0x000000080c087890 */ /* 0x000fe4000ff5e0ff */
[----:B------:R-:W-:Y:S02]  /*0180*/  IMAD.U32 R9, RZ, RZ, UR5 ;  /* 0x00000005ff097e24 */ /* 0x000fe4000f8e00ff */
[----:B------:R-:W-:Y:S01]  /*0190*/  IMAD.U32 R7, RZ, RZ, UR11 ;  /* 0x0000000bff077e24 */ /* 0x000fe2000f8e00ff */
[----:B------:R-:W-:Y:S01]  /*01a0*/  MOV R8, UR4 ;  /* 0x0000000400087c02 */ /* 0x000fe20008000f00 */
[----:B------:R-:W-:-:S02]  /*01b0*/  UIADD3.X UR9, UPT, UPT, URZ, UR13, URZ, UP2, !UPT ;  /* 0x0000000dff097290 */ /* 0x000fc400097fe4ff */
[----:B0-----:R-:W-:Y:S02]  /*01c0*/  UIMAD.WIDE.U32 UR6, UR16, 0x4, UR6 ;  /* 0x00000004100678a5 */ /* 0x001fe4000f8e0006 */
[----:B------:R-:W-:Y:S01]  /*01d0*/  UIADD3 UR12, UPT, UPT, -UR16, URZ, URZ ;  /* 0x000000ff100c7290 */ /* 0x000fe2000fffe1ff */
[----:B------:R-:W-:Y:S01]  /*01e0*/  UMOV UR4, URZ ;  /* 0x000000ff00047c82 */ /* 0x000fe20008000000 */
[----:B--2---:R-:W-:Y:S02]  /*01f0*/  FMUL R6, R5, R14 ;  /* 0x0000000e05067220 */ /* 0x004fe40000400000 */
[----:B------:R-:W0:Y:S01]  /*0200*/  LDC.64 R4, c[0x0][0x388] ;  /* 0x0000e200ff047b82 */ /* 0x000e220000000a00 */
[----:B---3--:R-:W-:-:S03]  /*0210*/  FMUL R0, R0, R15 ;  /* 0x0000000f00007220 */ /* 0x008fc60000400000 */
[----:B------:R-:W1:Y:S08]  /*0220*/  F2I.TRUNC.NTZ R6, R6 ;  /* 0x0000000600067305 */ /* 0x000e70000020f100 */
[----:B------:R-:W2:Y:S01]  /*0230*/  F2I.TRUNC.NTZ R0, R0 ;  /* 0x0000000000007305 */ /* 0x000ea2000020f100 */
[----:B-1----:R-:W-:Y:S02]  /*0240*/  ISETP.GT.AND P1, PT, R6, RZ, PT ;  /* 0x000000ff0600720c */ /* 0x002fe40003f24270 */
[----:B--2---:R-:W-:-:S02]  /*0250*/  ISETP.GT.AND P0, PT, R0, RZ, PT ;  /* 0x000000ff0000720c */ /* 0x004fc40003f04270 */
[----:B------:R-:W-:Y:S01]  /*0260*/  IADD3 R12, PT, PT, -R6, 0x1, RZ ;  /* 0x00000001060c7810 */ /* 0x000fe20007ffe1ff */
[----:B0-----:R-:W-:Y:S01]  /*0270*/  IMAD.WIDE R4, R16, 0x4, R4 ;  /* 0x0000000410047825 */ /* 0x001fe200078e0204 */
[----:B------:R-:W-:-:S07]  /*0280*/  IADD3 R13, PT, PT, -R0, 0x1, RZ ;  /* 0x00000001000d7810 */ /* 0x000fce0007ffe1ff */
[----:B------:R-:W-:Y:S02]  /*0290*/  @!P1 IMAD.MOV R12, RZ, RZ, -R6 ;  /* 0x000000ffff0c9224 */ /* 0x000fe400078e0a06 */
[----:B------:R-:W-:Y:S01]  /*02a0*/  IMAD.U32 R6, RZ, RZ, UR10 ;  /* 0x0000000aff067e24 */ /* 0x000fe2000f8e00ff */
[----:B------:R-:W-:-:S07]  /*02b0*/  @!P0 IADD3 R13, PT, PT, -R0, RZ, RZ ;  /* 0x000000ff000d8210 */ /* 0x000fce0007ffe1ff */
.L_x_22:
[----:B------:R-:W-:-:S09]  /*02c0*/  UISETP.NE.AND UP0, UPT, UR12, URZ, UPT ;  /* 0x000000ff0c00728c */ /* 0x000fd2000bf05270 */
[----:B------:R-:W-:Y:S05]  /*02d0*/  BRA.U !UP0, `(.L_x_6) ;  /* 0x0000000508547547 */ /* 0x000fea000b800000 */
[----:B------:R-:W-:Y:S01]  /*02e0*/  IMAD.U32 R19, RZ, RZ, UR9 ;  /* 0x00000009ff137e24 */ /* 0x000fe2000f8e00ff */
[----:B------:R-:W-:Y:S01]  /*02f0*/  MOV R18, UR8 ;  /* 0x0000000800127c02 */ /* 0x000fe20008000f00 */
[----:B------:R-:W-:Y:S01]  /*0300*/  IMAD.U32 R2, RZ, RZ, UR8 ;  /* 0x00000008ff027e24 */ /* 0x000fe2000f8e00ff */
[----:B------:R-:W-:-:S03]  /*0310*/  MOV R3, UR9 ;  /* 0x0000000900037c02 */ /* 0x000fc60008000f00 */
[----:B------:R-:W2:Y:S04]  /*0320*/  LDG.E R19, desc[UR36][R18.64+-0x4] ;  /* 0xfffffc2412137981 */ /* 0x000ea8000c1e1900 */
[----:B------:R-:W3:Y:S01]  /*0330*/  LDG.E R2, desc[UR36][R2.64+-0x8] ;  /* 0xfffff82402027981 */ /* 0x000ee2000c1e1900 */
[----:B------:R-:W-:Y:S01]  /*0340*/  BSSY.RECONVERGENT B0, `(.L_x_7) ;  /* 0x000001d000007945 */ /* 0x000fe20003800200 */
[----:B--2---:R-:W-:Y:S01]  /*0350*/  FMUL R17, R14, R19 ;  /* 0x000000130e117220 */ /* 0x004fe20000400000 */
[----:B---3--:R-:W-:-:S05]  /*0360*/  FMUL R0, R15, R2 ;  /* 0x000000020f007220 */ /* 0x008fca0000400000 */
[----:B------:R-:W0:Y:S08]  /*0370*/  F2I.TRUNC.NTZ R17, R17 ;  /* 0x0000001100117305 */ /* 0x000e30000020f100 */
[----:B------:R-:W1:Y:S01]  /*0380*/  F2I.TRUNC.NTZ R0, R0 ;  /* 0x0000000000007305 */ /* 0x000e62000020f100 */
[----:B0-----:R-:W-:Y:S01]  /*0390*/  ISETP.GT.AND P1, PT, R17, RZ, PT ;  /* 0x000000ff1100720c */ /* 0x001fe20003f24270 */
[----:B------:R-:W-:-:S05]  /*03a0*/  IMAD.IADD R21, R12, 0x1, R17 ;  /* 0x000000010c157824 */ /* 0x000fca00078e0211 */
[----:B------:R-:W-:Y:S02]  /*03b0*/  IADD3 R22, PT, PT, R21, -0x1, RZ ;  /* 0xffffffff15167810 */ /* 0x000fe40007ffe0ff */
[----:B-1----:R-:W-:Y:S01]  /*03c0*/  ISETP.GT.AND P0, PT, R0, RZ, PT ;  /* 0x000000ff0000720c */ /* 0x002fe20003f04270 */
[----:B------:R-:W-:-:S04]  /*03d0*/  IMAD.IADD R20, R13, 0x1, R0 ;  /* 0x000000010d147824 */ /* 0x000fc800078e0200 */
[----:B------:R-:W-:Y:S02]  /*03e0*/  @!P1 IMAD.MOV R22, RZ, RZ, R21 ;  /* 0x000000ffff169224 */ /* 0x000fe400078e0215 */
[----:B------:R-:W-:-:S03]  /*03f0*/  VIADD R18, R20, 0xffffffff ;  /* 0xffffffff14127836 */ /* 0x000fc60000000000 */
[----:B------:R-:W-:-:S03]  /*0400*/  I2FP.F32.S32 R22, R22 ;  /* 0x0000001600167245 */ /* 0x000fc60000201400 */
[----:B------:R-:W-:Y:S02]  /*0410*/  @!P0 IADD3 R18, PT, PT, R20, RZ, RZ ;  /* 0x000000ff14128210 */ /* 0x000fe40007ffe0ff */
[----:B------:R-:W-:Y:S02]  /*0420*/  FMUL R3, R22, R22 ;  /* 0x0000001616037220 */ /* 0x000fe40000400000 */
[----:B------:R-:W-:-:S05]  /*0430*/  I2FP.F32.S32 R18, R18 ;  /* 0x0000001200127245 */ /* 0x000fca0000201400 */
[----:B------:R-:W-:-:S04]  /*0440*/  FFMA R3, R18, R18, R3 ;  /* 0x0000001212037223 */ /* 0x000fc80000000003 */
[----:B------:R-:W-:Y:S01]  /*0450*/  VIADD R2, R3, 0xf3000000 ;  /* 0xf300000003027836 */ /* 0x000fe20000000000 */
[----:B------:R0:W1:Y:S04]  /*0460*/  MUFU.RSQ R0, R3 ;  /* 0x0000000300007308 */ /* 0x0000680000001400 */
[----:B------:R-:W-:-:S13]  /*0470*/  ISETP.GT.U32.AND P0, PT, R2, 0x727fffff, PT ;  /* 0x727fffff0200780c */ /* 0x000fda0003f04070 */
[----:B01----:R-:W-:Y:S05]  /*0480*/  @!P0 BRA `(.L_x_8) ;  /* 0x0000000000108947 */ /* 0x003fea0003800000 */
[----:B------:R-:W-:Y:S02]  /*0490*/  MOV R0, R3 ;  /* 0x0000000300007202 */ /* 0x000fe40000000f00 */
[----:B------:R-:W-:-:S07]  /*04a0*/  MOV R20, 0x4c0 ;  /* 0x000004c000147802 */ /* 0x000fce0000000f00 */
[----:B------:R-:W-:Y:S05]  /*04b0*/  CALL.REL.NOINC `($__internal_0_$__cuda_sm20_sqrt_rn_f32_slowpath) ;  /* 0x0000000800f47944 */ /* 0x000fea0003c00000 */
[----:B------:R-:W-:Y:S05]  /*04c0*/  BRA `(.L_x_9) ;  /* 0x0000000000107947 */ /* 0x000fea0003800000 */
.L_x_8:
[----:B------:R-:W-:Y:S01]  /*04d0*/  FMUL.FTZ R22, R3, R0 ;  /* 0x0000000003167220 */ /* 0x000fe20000410000 */
[----:B------:R-:W-:-:S03]  /*04e0*/  FMUL.FTZ R0, R0, 0.5 ;  /* 0x3f00000000007820 */ /* 0x000fc60000410000 */
[----:B------:R-:W-:-:S04]  /*04f0*/  FFMA R3, -R22, R22, R3 ;  /* 0x0000001616037223 */ /* 0x000fc80000000103 */
[----:B------:R-:W-:-:S07]  /*0500*/  FFMA R22, R3, R0, R22 ;  /* 0x0000000003167223 */ /* 0x000fce0000000016 */
.L_x_9:
[----:B------:R-:W-:Y:S05]  /*0510*/  BSYNC.RECONVERGENT B0 ;  /* 0x0000000000007941 */ /* 0x000fea0003800200 */
.L_x_7:
[----:B------:R-:W-:Y:S01]  /*0520*/  IMAD.U32 R20, RZ, RZ, UR6 ;  /* 0x00000006ff147e24 */ /* 0x000fe2000f8e00ff */
[----:B------:R-:W-:Y:S01]  /*0530*/  MOV R21, UR7 ;  /* 0x0000000700157c02 */ /* 0x000fe20008000f00 */
[----:B------:R-:W2:Y:S04]  /*0540*/  LDG.E R17, desc[UR36][R6.64+-0x4] ;  /* 0xfffffc2406117981 */ /* 0x000ea8000c1e1900 */
[----:B------:R-:W2:Y:S04]  /*0550*/  LDG.E R0, desc[UR36][R8.64+-0x8] ;  /* 0xfffff82408007981 */ /* 0x000ea8000c1e1900 */
[----:B------:R-:W3:Y:S04]  /*0560*/  LDG.E R18, desc[UR36][R20.64] ;  /* 0x0000002414127981 */ /* 0x000ee8000c1e1900 */
[----:B------:R-:W4:Y:S01]  /*0570*/  LDG.E R23, desc[UR36][R4.64] ;  /* 0x0000002404177981 */ /* 0x000f22000c1e1900 */
[----:B------:R-:W0:Y:S01]  /*0580*/  F2F.F64.F32 R2, R22 ;  /* 0x0000001600027310 */ /* 0x000e220000201800 */
[----:B------:R-:W-:Y:S01]  /*0590*/  UMOV UR10, 0x88e368f1 ;  /* 0x88e368f1000a7882 */ /* 0x000fe20000000000 */
[----:B------:R-:W-:Y:S01]  /*05a0*/  UMOV UR11, 0x3ee4f8b5 ;  /* 0x3ee4f8b5000b7882 */ /* 0x000fe20000000000 */
[----:B------:R-:W-:Y:S01]  /*05b0*/  BSSY.RECONVERGENT B0, `(.L_x_10) ;  /* 0x0000012000007945 */ /* 0x000fe20003800200 */
[----:B0-----:R-:W-:-:S06]  /*05c0*/  DSETP.GEU.AND P0, PT, R2, UR10, PT ;  /* 0x0000000a02007e2a */ /* 0x001fcc000bf0e000 */
[----:B------:R-:W-:-:S04]  /*05d0*/  FSEL R19, R22, 1, P0 ;  /* 0x3f80000016137808 */ /* 0x000fc80000000000 */
[----:B------:R-:W0:Y:S01]  /*05e0*/  MUFU.RCP R2, R19 ;  /* 0x0000001300027308 */ /* 0x000e220000001000 */
[----:B--2---:R-:W-:-:S04]  /*05f0*/  FMUL R3, R17, R0 ;  /* 0x0000000011037220 */ /* 0x004fc80000400000 */
[----:B---3--:R-:W-:Y:S01]  /*0600*/  FMUL R0, R3, R18 ;  /* 0x0000001203007220 */ /* 0x008fe20000400000 */
[----:B0-----:R-:W-:-:S03]  /*0610*/  FFMA R3, -R19, R2, 1 ;  /* 0x3f80000013037423 */ /* 0x001fc60000000102 */
[----:B----4-:R-:W-:Y:S01]  /*0620*/  FMUL R0, R0, R23 ;  /* 0x0000001700007220 */ /* 0x010fe20000400000 */
[----:B------:R-:W-:-:S03]  /*0630*/  FFMA R3, R2, R3, R2 ;  /* 0x0000000302037223 */ /* 0x000fc60000000002 */
[----:B------:R-:W0:Y:S01]  /*0640*/  FCHK P0, R0, R19 ;  /* 0x0000001300007302 */ /* 0x000e220000000000 */
[----:B------:R-:W-:-:S04]  /*0650*/  FFMA R2, R0, R3, RZ ;  /* 0x0000000300027223 */ /* 0x000fc800000000ff */
[----:B------:R-:W-:-:S04]  /*0660*/  FFMA R21, -R19, R2, R0 ;  /* 0x0000000213157223 */ /* 0x000fc80000000100 */
[----:B------:R-:W-:Y:S01]  /*0670*/  FFMA R21, R3, R21, R2 ;  /* 0x0000001503157223 */ /* 0x000fe20000000002 */
[----:B0-----:R-:W-:Y:S06]  /*0680*/  @!P0 BRA `(.L_x_11) ;  /* 0x0000000000108947 */ /* 0x001fec0003800000 */
[----:B------:R-:W-:Y:S01]  /*0690*/  IMAD.MOV.U32 R3, RZ, RZ, R19 ;  /* 0x000000ffff037224 */ /* 0x000fe200078e0013 */
[----:B------:R-:W-:-:S07]  /*06a0*/  MOV R2, 0x6c0 ;  /* 0x000006c000027802 */ /* 0x000fce0000000f00 */
[----:B------:R-:W-:Y:S05]  /*06b0*/  CALL.REL.NOINC `($__internal_1_$__cuda_sm3x_div_rn_noftz_f32_slowpath) ;  /* 0x0000000800d07944 */ /* 0x000fea0003c00000 */
[----:B------:R-:W-:-:S07]  /*06c0*/  MOV R21, R0 ;  /* 0x0000000000157202 */ /* 0x000fce0000000f00 */
.L_x_11:
[----:B------:R-:W-:Y:S05]  /*06d0*/  BSYNC.RECONVERGENT B0 ;  /* 0x0000000000007941 */ /* 0x000fea0003800200 */
.L_x_10:
[----:B------:R-:W2:Y:S04]  /*06e0*/  LDG.E R0, desc[UR36][R8.64+-0x4] ;  /* 0xfffffc2408007981 */ /* 0x000ea8000c1e1900 */
[----:B------:R-:W3:Y:S01]  /*06f0*/  LDG.E R2, desc[UR36][R4.64+0x4] ;  /* 0x0000042404027981 */ /* 0x000ee2000c1e1900 */
[----:B------:R-:W0:Y:S01]  /*0700*/  MUFU.RCP R20, R19 ;  /* 0x0000001300147308 */ /* 0x000e220000001000 */
[----:B------:R-:W-:Y:S01]  /*0710*/  BSSY.RECONVERGENT B0, `(.L_x_12) ;  /* 0x000000f000007945 */ /* 0x000fe20003800200 */
[----:B0-----:R-:W-:Y:S01]  /*0720*/  FFMA R3, -R19, R20, 1 ;  /* 0x3f80000013037423 */ /* 0x001fe20000000114 */
[----:B--2---:R-:W-:-:S03]  /*0730*/  FMUL R17, R17, R0 ;  /* 0x0000000011117220 */ /* 0x004fc60000400000 */
[----:B------:R-:W-:Y:S01]  /*0740*/  FFMA R0, R20, R3, R20 ;  /* 0x0000000314007223 */ /* 0x000fe20000000014 */
[----:B------:R-:W-:-:S04]  /*0750*/  FMUL R17, R18, R17 ;  /* 0x0000001112117220 */ /* 0x000fc80000400000 */
[----:B---3--:R-:W-:-:S04]  /*0760*/  FMUL R18, R17, R2 ;  /* 0x0000000211127220 */ /* 0x008fc80000400000 */
[----:B------:R-:W0:Y:S01]  /*0770*/  FCHK P0, R18, R19 ;  /* 0x0000001312007302 */ /* 0x000e220000000000 */
[----:B------:R-:W-:-:S04]  /*0780*/  FFMA R2, R0, R18, RZ ;  /* 0x0000001200027223 */ /* 0x000fc800000000ff */
[----:B------:R-:W-:-:S04]  /*0790*/  FFMA R3, -R19, R2, R18 ;  /* 0x0000000213037223 */ /* 0x000fc80000000112 */
[----:B------:R-:W-:Y:S01]  /*07a0*/  FFMA R0, R0, R3, R2 ;  /* 0x0000000300007223 */ /* 0x000fe20000000002 */
[----:B0-----:R-:W-:Y:S06]  /*07b0*/  @!P0 BRA `(.L_x_13) ;  /* 0x0000000000108947 */ /* 0x001fec0003800000 */
[----:B------:R-:W-:Y:S01]  /*07c0*/  IMAD.MOV.U32 R0, RZ, RZ, R18 ;  /* 0x000000ffff007224 */ /* 0x000fe200078e0012 */
[----:B------:R-:W-:Y:S02]  /*07d0*/  MOV R3, R19 ;  /* 0x0000001300037202 */ /* 0x000fe40000000f00 */
[----:B------:R-:W-:-:S07]  /*07e0*/  MOV R2, 0x800 ;  /* 0x0000080000027802 */ /* 0x000fce0000000f00 */
[----:B------:R-:W-:Y:S05]  /*07f0*/  CALL.REL.NOINC `($__internal_1_$__cuda_sm3x_div_rn_noftz_f32_slowpath) ;  /* 0x0000000800807944 */ /* 0x000fea0003c00000 */
.L_x_13:
[----:B------:R-:W-:Y:S05]  /*0800*/  BSYNC.RECONVERGENT B0 ;  /* 0x0000000000007941 */ /* 0x000fea0003800200 */
.L_x_12:
[----:B------:R-:W-:Y:S01]  /*0810*/  FFMA R10, R21, 3, R10 ;  /* 0x40400000150a7823 */ /* 0x000fe2000000000a */
[----:B------:R-:W-:-:S07]  /*0820*/  FFMA R11, R0, 3, R11 ;  /* 0x40400000000b7823 */ /* 0x000fce000000000b */
.L_x_6:
[----:B------:R-:W-:-:S04]  /*0830*/  UIADD3 UR5, UPT, UPT, UR4, 0x1, URZ ;  /* 0x0000000104057890 */ /* 0x000fc8000fffe0ff */
[----:B------:R-:W-:-:S09]  /*0840*/  UISETP.NE.AND UP0, UPT, UR5, UR16, UPT ;  /* 0x000000100500728c */ /* 0x000fd2000bf05270 */
[----:B------:R-:W-:Y:S05]  /*0850*/  BRA.U !UP0, `(.L_x_14) ;  /* 0x0000000508547547 */ /* 0x000fea000b800000 */
[----:B------:R-:W-:Y:S01]  /*0860*/  MOV R19, UR9 ;  /* 0x0000000900137c02 */ /* 0x000fe20008000f00 */
[----:B------:R-:W-:Y:S01]  /*0870*/  IMAD.U32 R18, RZ, RZ, UR8 ;  /* 0x00000008ff127e24 */ /* 0x000fe2000f8e00ff */
[----:B------:R-:W-:Y:S01]  /*0880*/  MOV R3, UR9 ;  /* 0x0000000900037c02 */ /* 0x000fe20008000f00 */
[----:B------:R-:W-:-:S03]  /*0890*/  IMAD.U32 R2, RZ, RZ, UR8 ;  /* 0x00000008ff027e24 */ /* 0x000fc6000f8e00ff */
        /* <DEDUP_REMOVED lines=8> */
[----:B------:R-:W-:-:S04]  /*0920*/  IMAD.IADD R21, R12, 0x1, R17 ;  /* 0x000000010c157824 */ /* 0x000fc800078e0211 */
[----:B------:R-:W-:Y:S01]  /*0930*/  VIADD R22, R21, 0xffffffff ;  /* 0xffffffff15167836 */ /* 0x000fe20000000000 */
[----:B-1----:R-:W-:Y:S02]  /*0940*/  ISETP.GT.AND P0, PT, R0, RZ, PT ;  /* 0x000000ff0000720c */ /* 0x002fe40003f04270 */
[----:B------:R-:W-:-:S05]  /*0950*/  IADD3 R20, PT, PT, R13, R0, RZ ;  /* 0x000000000d147210 */ /* 0x000fca0007ffe0ff */
[----:B------:R-:W-:Y:S01]  /*0960*/  @!P1 IMAD.MOV R22, RZ, RZ, R21 ;  /* 0x000000ffff169224 */ /* 0x000fe200078e0215 */
[----:B------:R-:W-:-:S04]  /*0970*/  IADD3 R18, PT, PT, R20, -0x1, RZ ;  /* 0xffffffff14127810 */ /* 0x000fc80007ffe0ff */
[----:B------:R-:W-:Y:S02]  /*0980*/  I2FP.F32.S32 R22, R22 ;  /* 0x0000001600167245 */ /* 0x000fe40000201400 */
[----:B------:R-:W-:-:S03]  /*0990*/  @!P0 IADD3 R18, PT, PT, R20, RZ, RZ ;  /* 0x000000ff14128210 */ /* 0x000fc60007ffe0ff */
[----:B------:R-:W-:Y:S01]  /*09a0*/  FMUL R3, R22, R22 ;  /* 0x0000001616037220 */ /* 0x000fe20000400000 */
        /* <DEDUP_REMOVED lines=10> */
.L_x_16:
[----:B------:R-:W-:Y:S01]  /*0a50*/  FMUL.FTZ R22, R3, R0 ;  /* 0x0000000003167220 */ /* 0x000fe20000410000 */
[----:B------:R-:W-:-:S03]  /*0a60*/  FMUL.FTZ R0, R0, 0.5 ;  /* 0x3f00000000007820 */ /* 0x000fc60000410000 */
[----:B------:R-:W-:-:S04]  /*0a70*/  FFMA R3, -R22, R22, R3 ;  /* 0x0000001616037223 */ /* 0x000fc80000000103 */
[----:B------:R-:W-:-:S07]  /*0a80*/  FFMA R22, R3, R0, R22 ;  /* 0x0000000003167223 */ /* 0x000fce0000000016 */
.L_x_17:
[----:B------:R-:W-:Y:S05]  /*0a90*/  BSYNC.RECONVERGENT B0 ;  /* 0x0000000000007941 */ /* 0x000fea0003800200 */
.L_x_15:
        /* <DEDUP_REMOVED lines=27> */
.L_x_19:
[----:B------:R-:W-:Y:S05]  /*0c50*/  BSYNC.RECONVERGENT B0 ;  /* 0x0000000000007941 */ /* 0x000fea0003800200 */
.L_x_18:
        /* <DEDUP_REMOVED lines=18> */
.L_x_21:
[----:B------:R-:W-:Y:S05]  /*0d80*/  BSYNC.RECONVERGENT B0 ;  /* 0x0000000000007941 */ /* 0x000fea0003800200 */
.L_x_20:
[----:B------:R-:W-:Y:S01]  /*0d90*/  FFMA R10, R21, 3, R10 ;  /* 0x40400000150a7823 */ /* 0x000fe2000000000a */
[----:B------:R-:W-:-:S07]  /*0da0*/  FFMA R11, R0, 3, R11 ;  /* 0x40400000000b7823 */ /* 0x000fce000000000b */
.L_x_14:
[----:B------:R-:W-:Y:S01]  /*0db0*/  UIADD3 UR8, UP0, UPT, UR8, 0x10, URZ ;  /* 0x0000001008087890 */ /* 0x000fe2000ff1e0ff */
[----:B------:R-:W-:Y:S01]  /*0dc0*/  IADD3 R6, P0, PT, R6, 0x8, RZ ;  /* 0x0000000806067810 */ /* 0x000fe20007f1e0ff */
[----:B------:R-:W-:Y:S01]  /*0dd0*/  UIADD3 UR4, UPT, UPT, UR4, 0x2, URZ ;  /* 0x0000000204047890 */ /* 0x000fe2000fffe0ff */
[----:B------:R-:W-:Y:S01]  /*0de0*/  IADD3 R8, P1, PT, R8, 0x10, RZ ;  /* 0x0000001008087810 */ /* 0x000fe20007f3e0ff */
[----:B------:R-:W-:Y:S02]  /*0df0*/  UIADD3.X UR9, UPT, UPT, URZ, UR9, URZ, UP0, !UPT ;  /* 0x00000009ff097290 */ /* 0x000fe400087fe4ff */
[----:B------:R-:W-:Y:S01]  /*0e00*/  UISETP.NE.AND UP0, UPT, UR4, 0xc8, UPT ;  /* 0x000000c80400788c */ /* 0x000fe2000bf05270 */
[----:B------:R-:W-:Y:S01]  /*0e10*/  IMAD.X R7, RZ, RZ, R7, P0 ;  /* 0x000000ffff077224 */ /* 0x000fe200000e0607 */
[----:B------:R-:W-:Y:S01]  /*0e20*/  IADD3.X R9, PT, PT, RZ, R9, RZ, P1, !PT ;  /* 0x00000009ff097210 */ /* 0x000fe20000ffe4ff */
[----:B------:R-:W-:-:S06]  /*0e30*/  UIADD3 UR12, UPT, UPT, UR12, 0x2, URZ ;  /* 0x000000020c0c7890 */ /* 0x000fcc000fffe0ff */
[----:B------:R-:W-:Y:S06]  /*0e40*/  BRA.U UP0, `(.L_x_22) ;  /* 0xfffffff5001c7547 */ /* 0x000fec000b83ffff */
[----:B------:R-:W0:Y:S01]  /*0e50*/  F2F.F64.F32 R2, R11 ;  /* 0x0000000b00027310 */ /* 0x000e220000201800 */
[----:B------:R-:W-:Y:S01]  /*0e60*/  UMOV UR4, 0x1cac0831 ;  /* 0x1cac083100047882 */ /* 0x000fe20000000000 */
[----:B------:R-:W-:Y:S01]  /*0e70*/  UMOV UR5, 0x3fef645a ;  /* 0x3fef645a00057882 */ /* 0x000fe20000000000 */
[----:B------:R-:W-:-:S05]  /*0e80*/  FADD R19, RZ, R10 ;  /* 0x0000000aff137221 */ /* 0x000fca0000000000 */
[----:B------:R-:W-:Y:S01]  /*0e90*/  FSETP.NE.AND P1, PT, |R19|, +INF , PT ;  /* 0x7f8000001300780b */ /* 0x000fe20003f25200 */
[----:B0-----:R-:W-:-:S06]  /*0ea0*/  DADD R2, R2, -UR4 ;  /* 0x8000000402027e29 */ /* 0x001fcc0008000000 */
[----:B------:R-:W0:Y:S02]  /*0eb0*/  F2F.F32.F64 R23, R2 ;  /* 0x0000000200177310 */ /* 0x000e240000301000 */
[----:B0-----:R-:W-:-:S13]  /*0ec0*/  FSETP.NE.AND P0, PT, |R23|, +INF , PT ;  /* 0x7f8000001700780b */ /* 0x001fda0003f05200 */
[----:B------:R-:W-:Y:S05]  /*0ed0*/  @P0 BRA P1, `(.L_x_23) ;  /* 0x0000000000580947 */ /* 0x000fea0000800000 */
[----:B------:R-:W-:Y:S01]  /*0ee0*/  FSETP.NAN.AND P0, PT, |R23|, |R23|, PT ;  /* 0x400000171700720b */ /* 0x000fe20003f08200 */
[----:B------:R-:W-:Y:S01]  /*0ef0*/  BSSY.RECONVERGENT B6, `(.L_x_24) ;  /* 0x000000b000067945 */ /* 0x000fe20003800200 */
[----:B------:R-:W-:-:S13]  /*0f00*/  FSETP.NUM.AND P1, PT, |R19|, |R19|, PT ;  /* 0x400000131300720b */ /* 0x000fda0003f27200 */
[----:B------:R-:W-:Y:S05]  /*0f10*/  @!P0 BRA P1, `(.L_x_25) ;  /* 0x0000000000208947 */ /* 0x000fea0000800000 */
[----:B------:R-:W-:Y:S01]  /*0f20*/  MOV R0, 0x50 ;  /* 0x0000005000007802 */ /* 0x000fe20000000f00 */
[----:B------:R-:W0:Y:S01]  /*0f30*/  LDCU.64 UR4, c[0x4][0x40] ;  /* 0x01000800ff0477ac */ /* 0x000e220008000a00 */
[----:B------:R-:W-:Y:S02]  /*0f40*/  CS2R R6, SRZ ;  /* 0x0000000000067805 */ /* 0x000fe4000001ff00 */
[----:B------:R1:W2:Y:S01]  /*0f50*/  LDC.64 R2, c[0x4][R0] ;  /* 0x0100000000027b82 */ /* 0x0002a20000000a00 */
[----:B0-----:R-:W-:Y:S01]  /*0f60*/  IMAD.U32 R4, RZ, RZ, UR4 ;  /* 0x00000004ff047e24 */ /* 0x001fe2000f8e00ff */
[----:B-1----:R-:W-:-:S07]  /*0f70*/  MOV R5, UR5 ;  /* 0x0000000500057c02 */ /* 0x002fce0008000f00 */
[----:B------:R-:W-:-:S07]  /*0f80*/  LEPC R20, `(.L_x_25) ;  /* 0x000000001014794e */ /* 0x000fce0000000000 */
[----:B--2---:R-:W-:Y:S05]  /*0f90*/  CALL.ABS.NOINC R2 ;  /* 0x0000000002007343 */ /* 0x004fea0003c00000 */
.L_x_25:
[----:B------:R-:W-:Y:S05]  /*0fa0*/  BSYNC.RECONVERGENT B6 ;  /* 0x0000000000067941 */ /* 0x000fea0003800200 */
.L_x_24:
        /* <DEDUP_REMOVED lines=8> */
.L_x_26:
[----:B------:R-:W-:Y:S05]  /*1030*/  BPT.TRAP 0x1 ;  /* 0x000000040000795c */ /* 0x000fea0000300000 */
.L_x_23:
[----:B------:R-:W0:Y:S02]  /*1040*/  LDC.64 R2, c[0x0][0x398] ;  /* 0x0000e600ff027b82 */ /* 0x000e240000000a00 */
[----:B0-----:R-:W-:-:S05]  /*1050*/  IMAD.WIDE R16, R16, 0x4, R2 ;  /* 0x0000000410107825 */ /* 0x001fca00078e0202 */
[----:B------:R-:W-:Y:S04]  /*1060*/  STG.E desc[UR36][R16.64], R19 ;  /* 0x0000001310007986 */ /* 0x000fe8000c101924 */
[----:B------:R-:W-:Y:S01]  /*1070*/  STG.E desc[UR36][R16.64+0x4], R23 ;  /* 0x0000041710007986 */ /* 0x000fe2000c101924 */
[----:B------:R-:W-:Y:S05]  /*1080*/  EXIT ;  /* 0x000000000000794d */ /* 0x000fea0003800000 */
        .weak           $__internal_0_$__cuda_sm20_sqrt_rn_f32_slowpath
        .type           $__internal_0_$__cuda_sm20_sqrt_rn_f32_slowpath,@function
        .size           $__internal_0_$__cuda_sm20_sqrt_rn_f32_slowpath,($__internal_1_$__cuda_sm3x_div_rn_noftz_f32_slowpath - $__internal_0_$__cuda_sm20_sqrt_rn_f32_slowpath)
$__internal_0_$__cuda_sm20_sqrt_rn_f32_slowpath:
[----:B------:R-:W-:-:S13]  /*1090*/  LOP3.LUT P0, RZ, R0, 0x7fffffff, RZ, 0xc0, !PT ;  /* 0x7fffffff00ff7812 */ /* 0x000fda000780c0ff */
[----:B------:R-:W-:Y:S01]  /*10a0*/  @!P0 IMAD.MOV.U32 R2, RZ, RZ, R0 ;  /* 0x000000ffff028224 */ /* 0x000fe200078e0000 */
[----:B------:R-:W-:Y:S06]  /*10b0*/  @!P0 BRA `(.L_x_27) ;  /* 0x0000000000408947 */ /* 0x000fec0003800000 */
[----:B------:R-:W-:-:S13]  /*10c0*/  FSETP.GEU.FTZ.AND P0, PT, R0, RZ, PT ;  /* 0x000000ff0000720b */ /* 0x000fda0003f1e000 */
[----:B------:R-:W-:Y:S01]  /*10d0*/  @!P0 MOV R2, 0x7fffffff ;  /* 0x7fffffff00028802 */ /* 0x000fe20000000f00 */
[----:B------:R-:W-:Y:S06]  /*10e0*/  @!P0 BRA `(.L_x_27) ;  /* 0x0000000000348947 */ /* 0x000fec0003800000 */
[----:B------:R-:W-:-:S13]  /*10f0*/  FSETP.GTU.FTZ.AND P0, PT, |R0|, +INF , PT ;  /* 0x7f8000000000780b */ /* 0x000fda0003f1c200 */
[----:B------:R-:W-:Y:S01]  /*1100*/  @P0 FADD.FTZ R2, R0, 1 ;  /* 0x3f80000000020421 */ /* 0x000fe20000010000 */
[----:B------:R-:W-:Y:S06]  /*1110*/  @P0 BRA `(.L_x_27) ;  /* 0x0000000000280947 */ /* 0x000fec0003800000 */
[----:B------:R-:W-:-:S13]  /*1120*/  FSETP.NEU.FTZ.AND P0, PT, |R0|, +INF , PT ;  /* 0x7f8000000000780b */ /* 0x000fda0003f1d200 */
[----:B------:R-:W-:-:S04]  /*1130*/  @P0 FFMA R3, R0, 1.84467440737095516160e+19, RZ ;  /* 0x5f80000000030823 */ /* 0x000fc800000000ff */
[----:B------:R-:W0:Y:S02]  /*1140*/  @P0 MUFU.RSQ R2, R3 ;  /* 0x0000000300020308 */ /* 0x000e240000001400 */
[----:B0-----:R-:W-:Y:S01]  /*1150*/  @P0 FMUL.FTZ R18, R3, R2 ;  /* 0x0000000203120220 */ /* 0x001fe20000410000 */
[----:B------:R-:W-:Y:S01]  /*1160*/  @P0 FMUL.FTZ R19, R2, 0.5 ;  /* 0x3f00000002130820 */ /* 0x000fe20000410000 */
[----:B------:R-:W-:Y:S02]  /*1170*/  @!P0 IMAD.MOV.U32 R2, RZ, RZ, R0 ;  /* 0x000000ffff028224 */ /* 0x000fe400078e0000 */
[----:B------:R-:W-:-:S04]  /*1180*/  @P0 FADD.FTZ R17, -R18, -RZ ;  /* 0x800000ff12110221 */ /* 0x000fc80000010100 */
[----:B------:R-:W-:-:S04]  /*1190*/  @P0 FFMA R17, R18, R17, R3 ;  /* 0x0000001112110223 */ /* 0x000fc80000000003 */
[----:B------:R-:W-:-:S04]  /*11a0*/  @P0 FFMA R17, R17, R19, R18 ;  /* 0x0000001311110223 */ /* 0x000fc80000000012 */
[----:B------:R-:W-:-:S07]  /*11b0*/  @P0 FMUL.FTZ R2, R17, 2.3283064365386962891e-10 ;  /* 0x2f80000011020820 */ /* 0x000fce0000410000 */
.L_x_27:
[----:B------:R-:W-:Y:S01]  /*11c0*/  HFMA2 R3, -RZ, RZ, 0, 0 ;  /* 0x00000000ff037431 */ /* 0x000fe200000001ff */
[----:B------:R-:W-:Y:S01]  /*11d0*/  MOV R22, R2 ;  /* 0x0000000200167202 */ /* 0x000fe20000000f00 */
[----:B------:R-:W-:-:S04]  /*11e0*/  IMAD.MOV.U32 R2, RZ, RZ, R20 ;  /* 0x000000ffff027224 */ /* 0x000fc800078e0014 */
[----:B------:R-:W-:Y:S05]  /*11f0*/  RET.REL.NODEC R2 `(_Z22ForceComputationKernelPfS_S_S_ii) ;  /* 0xffffffec02807950 */ /* 0x000fea0003c3ffff */
        .weak           $__internal_1_$__cuda_sm3x_div_rn_noftz_f32_slowpath
        .type           $__internal_1_$__cuda_sm3x_div_rn_noftz_f32_slowpath,@function
        .size           $__internal_1_$__cuda_sm3x_div_rn_noftz_f32_slowpath,(.L_x_52 - $__internal_1_$__cuda_sm3x_div_rn_noftz_f32_slowpath)
$__internal_1_$__cuda_sm3x_div_rn_noftz_f32_slowpath:
[----:B------:R-:W-:Y:S01]  /*1200*/  SHF.R.U32.HI R20, RZ, 0x17, R3 ;  /* 0x00000017ff147819 */ /* 0x000fe20000011603 */
[----:B------:R-:W-:Y:S01]  /*1210*/  BSSY.RECONVERGENT B1, `(.L_x_28) ;  /* 0x0000062000017945 */ /* 0x000fe20003800200 */
[----:B------:R-:W-:Y:S02]  /*1220*/  SHF.R.U32.HI R22, RZ, 0x17, R0 ;  /* 0x00000017ff167819 */ /* 0x000fe40000011600 */
[----:B------:R-:W-:Y:S02]  /*1230*/  LOP3.LUT R20, R20, 0xff, RZ, 0xc0, !PT ;  /* 0x000000ff14147812 */ /* 0x000fe400078ec0ff */
[----:B------:R-:W-:-:S03]  /*1240*/  LOP3.LUT R25, R22, 0xff, RZ, 0xc0, !PT ;  /* 0x000000ff16197812 */ /* 0x000fc600078ec0ff */
[----:B------:R-:W-:Y:S01]  /*1250*/  VIADD R24, R20, 0xffffffff ;  /* 0xffffffff14187836 */ /* 0x000fe20000000000 */
[----:B------:R-:W-:-:S04]  /*1260*/  IADD3 R23, PT, PT, R25, -0x1, RZ ;  /* 0xffffffff19177810 */ /* 0x000fc80007ffe0ff */
[----:B------:R-:W-:-:S04]  /*1270*/  ISETP.GT.U32.AND P0, PT, R24, 0xfd, PT ;  /* 0x000000fd1800780c */ /* 0x000fc80003f04070 */
[----:B------:R-:W-:-:S13]  /*1280*/  ISETP.GT.U32.OR P0, PT, R23, 0xfd, P0 ;  /* 0x000000fd1700780c */ /* 0x000fda0000704470 */
[----:B------:R-:W-:Y:S01]  /*1290*/  @!P0 IMAD.MOV.U32 R22, RZ, RZ, RZ ;  /* 0x000000ffff168224 */ /* 0x000fe200078e00ff */
[----:B------:R-:W-:Y:S06]  /*12a0*/  @!P0 BRA `(.L_x_29) ;  /* 0x00000000005c8947 */ /* 0x000fec0003800000 */
[----:B------:R-:W-:Y:S02]  /*12b0*/  FSETP.GTU.FTZ.AND P0, PT, |R0|, +INF , PT ;  /* 0x7f8000000000780b */ /* 0x000fe40003f1c200 */
[----:B------:R-:W-:-:S04]  /*12c0*/  FSETP.GTU.FTZ.AND P1, PT, |R3|, +INF , PT ;  /* 0x7f8000000300780b */ /* 0x000fc80003f3c200 */
[----:B------:R-:W-:-:S13]  /*12d0*/  PLOP3.LUT P0, PT, P0, P1, PT, 0xf8, 0x8f ;  /* 0x00000000008f781c */ /* 0x000fda0000703f70 */
[----:B------:R-:W-:Y:S05]  /*12e0*/  @P0 BRA `(.L_x_30) ;  /* 0x00000004004c0947 */ /* 0x000fea0003800000 */
[----:B------:R-:W-:-:S13]  /*12f0*/  LOP3.LUT P0, RZ, R3, 0x7fffffff, R0, 0xc8, !PT ;  /* 0x7fffffff03ff7812 */ /* 0x000fda000780c800 */
[----:B------:R-:W-:Y:S05]  /*1300*/  @!P0 BRA `(.L_x_31) ;  /* 0x00000004003c8947 */ /* 0x000fea0003800000 */
[C---:B------:R-:W-:Y:S02]  /*1310*/  FSETP.NEU.FTZ.AND P2, PT, |R0|.reuse, +INF , PT ;  /* 0x7f8000000000780b */ /* 0x040fe40003f5d200 */
[----:B------:R-:W-:Y:S02]  /*1320*/  FSETP.NEU.FTZ.AND P1, PT, |R3|, +INF , PT ;  /* 0x7f8000000300780b */ /* 0x000fe40003f3d200 */
[----:B------:R-:W-:-:S11]  /*1330*/  FSETP.NEU.FTZ.AND P0, PT, |R0|, +INF , PT ;  /* 0x7f8000000000780b */ /* 0x000fd60003f1d200 */
[----:B------:R-:W-:Y:S05]  /*1340*/  @!P1 BRA !P2, `(.L_x_31) ;  /* 0x00000004002c9947 */ /* 0x000fea0005000000 */
[----:B------:R-:W-:-:S04]  /*1350*/  LOP3.LUT P2, RZ, R0, 0x7fffffff, RZ, 0xc0, !PT ;  /* 0x7fffffff00ff7812 */ /* 0x000fc8000784c0ff */
[----:B------:R-:W-:-:S13]  /*1360*/  PLOP3.LUT P1, PT, P1, P2, PT, 0x2f, 0xf2 ;  /* 0x0000000000f2781c */ /* 0x000fda0000f24577 */
[----:B------:R-:W-:Y:S05]  /*1370*/  @P1 BRA `(.L_x_32) ;  /* 0x0000000400181947 */ /* 0x000fea0003800000 */
[----:B------:R-:W-:-:S04]  /*1380*/  LOP3.LUT P1, RZ, R3, 0x7fffffff, RZ, 0xc0, !PT ;  /* 0x7fffffff03ff7812 */ /* 0x000fc8000782c0ff */
[----:B------:R-:W-:-:S13]  /*1390*/  PLOP3.LUT P0, PT, P0, P1, PT, 0x2f, 0xf2 ;  /* 0x0000000000f2781c */ /* 0x000fda0000702577 */
[----:B------:R-:W-:Y:S05]  /*13a0*/  @P0 BRA `(.L_x_33) ;  /* 0x0000000400000947 */ /* 0x000fea0003800000 */
[----:B------:R-:W-:Y:S02]  /*13b0*/  ISETP.GE.AND P0, PT, R23, RZ, PT ;  /* 0x000000ff1700720c */ /* 0x000fe40003f06270 */
[----:B------:R-:W-:-:S11]  /*13c0*/  ISETP.GE.AND P1, PT, R24, RZ, PT ;  /* 0x000000ff1800720c */ /* 0x000fd60003f26270 */
[----:B------:R-:W-:Y:S01]  /*13d0*/  @P0 MOV R22, RZ ;  /* 0x000000ff00160202 */ /* 0x000fe20000000f00 */
[----:B------:R-:W-:Y:S02]  /*13e0*/  @!P0 IMAD.MOV.U32 R22, RZ, RZ, -0x40 ;  /* 0xffffffc0ff168424 */ /* 0x000fe400078e00ff */
[----:B------:R-:W-:Y:S01]  /*13f0*/  @!P0 FFMA R0, R0, 1.84467440737095516160e+19, RZ ;  /* 0x5f80000000008823 */ /* 0x000fe200000000ff */
[----:B------:R-:W-:Y:S02]  /*1400*/  @!P1 FFMA R3, R3, 1.84467440737095516160e+19, RZ ;  /* 0x5f80000003039823 */ /* 0x000fe400000000ff */
[----:B------:R-:W-:-:S07]  /*1410*/  @!P1 IADD3 R22, PT, PT, R22, 0x40, RZ ;  /* 0x0000004016169810 */ /* 0x000fce0007ffe0ff */
.L_x_29:
[----:B------:R-:W-:Y:S01]  /*1420*/  LEA R24, R20, 0xc0800000, 0x17 ;  /* 0xc080000014187811 */ /* 0x000fe200078eb8ff */
[----:B------:R-:W-:Y:S01]  /*1430*/  BSSY.RECONVERGENT B2, `(.L_x_34) ;  /* 0x0000036000027945 */ /* 0x000fe20003800200 */
[----:B------:R-:W-:-:S03]  /*1440*/  IADD3 R25, PT, PT, R25, -0x7f, RZ ;  /* 0xffffff8119197810 */ /* 0x000fc60007ffe0ff */
[----:B------:R-:W-:Y:S02]  /*1450*/  IMAD.IADD R26, R3, 0x1, -R24 ;  /* 0x00000001031a7824 */ /* 0x000fe400078e0a18 */
[C---:B------:R-:W-:Y:S01]  /*1460*/  IMAD R0, R25.reuse, -0x800000, R0 ;  /* 0xff80000019007824 */ /* 0x040fe200078e0200 */
[----:B------:R-:W-:Y:S01]  /*1470*/  IADD3 R25, PT, PT, R25, 0x7f, -R20 ;  /* 0x0000007f19197810 */ /* 0x000fe20007ffe814 */
[----:B------:R-:W0:Y:S01]  /*1480*/  MUFU.RCP R3, R26 ;  /* 0x0000001a00037308 */ /* 0x000e220000001000 */
[----:B------:R-:W-:-:S03]  /*1490*/  FADD.FTZ R23, -R26, -RZ ;  /* 0x800000ff1a177221 */ /* 0x000fc60000010100 */
[----:B------:R-:W-:Y:S02]  /*14a0*/  IMAD.IADD R25, R25, 0x1, R22 ;  /* 0x0000000119197824 */ /* 0x000fe400078e0216 */
[----:B0-----:R-:W-:-:S04]  /*14b0*/  FFMA R24, R3, R23, 1 ;  /* 0x3f80000003187423 */ /* 0x001fc80000000017 */
[----:B------:R-:W-:-:S04]  /*14c0*/  FFMA R3, R3, R24, R3 ;  /* 0x0000001803037223 */ /* 0x000fc80000000003 */
[----:B------:R-:W-:-:S04]  /*14d0*/  FFMA R24, R0, R3, RZ ;  /* 0x0000000300187223 */ /* 0x000fc800000000ff */
[----:B------:R-:W-:-:S04]  /*14e0*/  FFMA R27, R23, R24, R0 ;  /* 0x00000018171b7223 */ /* 0x000fc80000000000 */
[----:B------:R-:W-:-:S04]  /*14f0*/  FFMA R24, R3, R27, R24 ;  /* 0x0000001b03187223 */ /* 0x000fc80000000018 */
[----:B------:R-:W-:-:S04]  /*1500*/  FFMA R23, R23, R24, R0 ;  /* 0x0000001817177223 */ /* 0x000fc80000000000 */
[----:B------:R-:W-:-:S05]  /*1510*/  FFMA R0, R3, R23, R24 ;  /* 0x0000001703007223 */ /* 0x000fca0000000018 */
[----:B------:R-:W-:-:S04]  /*1520*/  SHF.R.U32.HI R20, RZ, 0x17, R0 ;  /* 0x00000017ff147819 */ /* 0x000fc80000011600 */
[----:B------:R-:W-:-:S04]  /*1530*/  LOP3.LUT R20, R20, 0xff, RZ, 0xc0, !PT ;  /* 0x000000ff14147812 */ /* 0x000fc800078ec0ff */
[----:B------:R-:W-:-:S05]  /*1540*/  IADD3 R26, PT, PT, R20, R25, RZ ;  /* 0x00000019141a7210 */ /* 0x000fca0007ffe0ff */
[----:B------:R-:W-:-:S05]  /*1550*/  VIADD R20, R26, 0xffffffff ;  /* 0xffffffff1a147836 */ /* 0x000fca0000000000 */
[----:B------:R-:W-:-:S13]  /*1560*/  ISETP.GE.U32.AND P0, PT, R20, 0xfe, PT ;  /* 0x000000fe1400780c */ /* 0x000fda0003f06070 */
[----:B------:R-:W-:Y:S05]  /*1570*/  @!P0 BRA `(.L_x_35) ;  /* 0x0000000000808947 */ /* 0x000fea0003800000 */
[----:B------:R-:W-:-:S13]  /*1580*/  ISETP.GT.AND P0, PT, R26, 0xfe, PT ;  /* 0x000000fe1a00780c */ /* 0x000fda0003f04270 */
[----:B------:R-:W-:Y:S05]  /*1590*/  @P0 BRA `(.L_x_36) ;  /* 0x00000000006c0947 */ /* 0x000fea0003800000 */
[----:B------:R-:W-:-:S13]  /*15a0*/  ISETP.GE.AND P0, PT, R26, 0x1, PT ;  /* 0x000000011a00780c */ /* 0x000fda0003f06270 */
[----:B------:R-:W-:Y:S05]  /*15b0*/  @P0 BRA `(.L_x_37) ;  /* 0x0000000000740947 */ /* 0x000fea0003800000 */
[----:B------:R-:W-:Y:S02]  /*15c0*/  ISETP.GE.AND P0, PT, R26, -0x18, PT ;  /* 0xffffffe81a00780c */ /* 0x000fe40003f06270 */
[----:B------:R-:W-:-:S11]  /*15d0*/  LOP3.LUT R0, R0, 0x80000000, RZ, 0xc0, !PT ;  /* 0x8000000000007812 */ /* 0x000fd600078ec0ff */
[----:B------:R-:W-:Y:S05]  /*15e0*/  @!P0 BRA `(.L_x_37) ;  /* 0x0000000000688947 */ /* 0x000fea0003800000 */
[CCC-:B------:R-:W-:Y:S01]  /*15f0*/  FFMA.RZ R20, R3.reuse, R23.reuse, R24.reuse ;  /* 0x0000001703147223 */ /* 0x1c0fe2000000c018 */
[C---:B------:R-:W-:Y:S02]  /*1600*/  ISETP.NE.AND P2, PT, R26.reuse, RZ, PT ;  /* 0x000000ff1a00720c */ /* 0x040fe40003f45270 */
[----:B------:R-:W-:Y:S02]  /*1610*/  ISETP.NE.AND P1, PT, R26, RZ, PT ;  /* 0x000000ff1a00720c */ /* 0x000fe40003f25270 */
[----:B------:R-:W-:Y:S01]  /*1620*/  LOP3.LUT R22, R20, 0x7fffff, RZ, 0xc0, !PT ;  /* 0x007fffff14167812 */ /* 0x000fe200078ec0ff */
[CCC-:B------:R-:W-:Y:S01]  /*1630*/  FFMA.RP R20, R3.reuse, R23.reuse, R24.reuse ;  /* 0x0000001703147223 */ /* 0x1c0fe20000008018 */
[----:B------:R-:W-:Y:S01]  /*1640*/  FFMA.RM R3, R3, R23, R24 ;  /* 0x0000001703037223 */ /* 0x000fe20000004018 */
[----:B------:R-:W-:Y:S01]  /*1650*/  IADD3 R23, PT, PT, R26, 0x20, RZ ;  /* 0x000000201a177810 */ /* 0x000fe20007ffe0ff */
[----:B------:R-:W-:Y:S01]  /*1660*/  IMAD.MOV R24, RZ, RZ, -R26 ;  /* 0x000000ffff187224 */ /* 0x000fe200078e0a1a */
[----:B------:R-:W-:-:S02]  /*1670*/  LOP3.LUT R22, R22, 0x800000, RZ, 0xfc, !PT ;  /* 0x0080000016167812 */ /* 0x000fc400078efcff */
[----:B------:R-:W-:Y:S02]  /*1680*/  FSETP.NEU.FTZ.AND P0, PT, R20, R3, PT ;  /* 0x000000031400720b */ /* 0x000fe40003f1d000 */
[----:B------:R-:W-:Y:S02]  /*1690*/  SHF.L.U32 R23, R22, R23, RZ ;  /* 0x0000001716177219 */ /* 0x000fe400000006ff */
[----:B------:R-:W-:Y:S02]  /*16a0*/  SEL R3, R24, RZ, P2 ;  /* 0x000000ff18037207 */ /* 0x000fe40001000000 */
[----:B------:R-:W-:Y:S02]  /*16b0*/  ISETP.NE.AND P1, PT, R23, RZ, P1 ;  /* 0x000000ff1700720c */ /* 0x000fe40000f25270 */
[----:B------:R-:W-:Y:S02]  /*16c0*/  SHF.R.U32.HI R3, RZ, R3, R22 ;  /* 0x00000003ff037219 */ /* 0x000fe40000011616 */
[----:B------:R-:W-:-:S02]  /*16d0*/  PLOP3.LUT P0, PT, P0, P1, PT, 0xf8, 0x8f ;  /* 0x00000000008f781c */ /* 0x000fc40000703f70 */
[----:B------:R-:W-:Y:S02]  /*16e0*/  SHF.R.U32.HI R23, RZ, 0x1, R3 ;  /* 0x00000001ff177819 */ /* 0x000fe40000011603 */
[----:B------:R-:W-:-:S04]  /*16f0*/  SEL R20, RZ, 0x1, !P0 ;  /* 0x00000001ff147807 */ /* 0x000fc80004000000 */
[----:B------:R-:W-:-:S04]  /*1700*/  LOP3.LUT R20, R20, 0x1, R23, 0xf8, !PT ;  /* 0x0000000114147812 */ /* 0x000fc800078ef817 */
[----:B------:R-:W-:-:S04]  /*1710*/  LOP3.LUT R20, R20, R3, RZ, 0xc0, !PT ;  /* 0x0000000314147212 */ /* 0x000fc800078ec0ff */
[----:B------:R-:W-:-:S04]  /*1720*/  IADD3 R23, PT, PT, R23, R20, RZ ;  /* 0x0000001417177210 */ /* 0x000fc80007ffe0ff */
[----:B------:R-:W-:Y:S01]  /*1730*/  LOP3.LUT R0, R23, R0, RZ, 0xfc, !PT ;  /* 0x0000000017007212 */ /* 0x000fe200078efcff */
[----:B------:R-:W-:Y:S06]  /*1740*/  BRA `(.L_x_37) ;  /* 0x0000000000107947 */ /* 0x000fec0003800000 */
.L_x_36:
[----:B------:R-:W-:-:S04]  /*1750*/  LOP3.LUT R0, R0, 0x80000000, RZ, 0xc0, !PT ;  /* 0x8000000000007812 */ /* 0x000fc800078ec0ff */
[----:B------:R-:W-:Y:S01]  /*1760*/  LOP3.LUT R0, R0, 0x7f800000, RZ, 0xfc, !PT ;  /* 0x7f80000000007812 */ /* 0x000fe200078efcff */
[----:B------:R-:W-:Y:S06]  /*1770*/  BRA `(.L_x_37) ;  /* 0x0000000000047947 */ /* 0x000fec0003800000 */
.L_x_35:
[----:B------:R-:W-:-:S07]  /*1780*/  IMAD R0, R25, 0x800000, R0 ;  /* 0x0080000019007824 */ /* 0x000fce00078e0200 */
.L_x_37:
[----:B------:R-:W-:Y:S05]  /*1790*/  BSYNC.RECONVERGENT B2 ;  /* 0x0000000000027941 */ /* 0x000fea0003800200 */
.L_x_34:
[----:B------:R-:W-:Y:S05]  /*17a0*/  BRA `(.L_x_38) ;  /* 0x0000000000207947 */ /* 0x000fea0003800000 */
.L_x_33:
[----:B------:R-:W-:-:S04]  /*17b0*/  LOP3.LUT R0, R3, 0x80000000, R0, 0x48, !PT ;  /* 0x8000000003007812 */ /* 0x000fc800078e4800 */
[----:B------:R-:W-:Y:S01]  /*17c0*/  LOP3.LUT R0, R0, 0x7f800000, RZ, 0xfc, !PT ;  /* 0x7f80000000007812 */ /* 0x000fe200078efcff */
[----:B------:R-:W-:Y:S06]  /*17d0*/  BRA `(.L_x_38) ;  /* 0x0000000000147947 */ /* 0x000fec0003800000 */
.L_x_32:
[----:B------:R-:W-:Y:S01]  /*17e0*/  LOP3.LUT R0, R3, 0x80000000, R0, 0x48, !PT ;  /* 0x8000000003007812 */ /* 0x000fe200078e4800 */
[----:B------:R-:W-:Y:S06]  /*17f0*/  BRA `(.L_x_38) ;  /* 0x00000000000c7947 */ /* 0x000fec0003800000 */
.L_x_31:
[----:B------:R-:W0:Y:S01]  /*1800*/  MUFU.RSQ R0, -QNAN ;  /* 0xffc0000000007908 */ /* 0x000e220000001400 */
[----:B------:R-:W-:Y:S05]  /*1810*/  BRA `(.L_x_38) ;  /* 0x0000000000047947 */ /* 0x000fea0003800000 */
.L_x_30:
[----:B------:R-:W-:-:S07]  /*1820*/  FADD.FTZ R0, R0, R3 ;  /* 0x0000000300007221 */ /* 0x000fce0000010000 */
.L_x_38:
[----:B------:R-:W-:Y:S05]  /*1830*/  BSYNC.RECONVERGENT B1 ;  /* 0x0000000000017941 */ /* 0x000fea0003800200 */
.L_x_28:
[----:B------:R-:W-:-:S04]  /*1840*/  HFMA2 R3, -RZ, RZ, 0, 0 ;  /* 0x00000000ff037431 */ /* 0x000fc800000001ff */
[----:B0-----:R-:W-:Y:S05]  /*1850*/  RET.REL.NODEC R2 `(_Z22ForceComputationKernelPfS_S_S_ii) ;  /* 0xffffffe402e87950 */ /* 0x001fea0003c3ffff */
.L_x_39:
        /* <DEDUP_REMOVED lines=10> */
.L_x_52:


//--------------------- .text._Z16InitializeKernelP6uchar3 --------------------------
	.section	.text._Z16InitializeKernelP6uchar3,"ax",@progbits
	.align	128
        .global         _Z16InitializeKernelP6uchar3
        .type           _Z16InitializeKernelP6uchar3,@function
        .size           _Z16InitializeKernelP6uchar3,(.L_x_55 - _Z16InitializeKernelP6uchar3)
        .other          _Z16InitializeKernelP6uchar3,@"STO_CUDA_ENTRY STV_DEFAULT"
_Z16InitializeKernelP6uchar3:
.text._Z16InitializeKernelP6uchar3:
[----:B------:R-:W-:Y:S01]  /*0000*/  LDC R1, c[0x0][0x37c] ;  /* 0x0000df00ff017b82 */ /* 0x000fe20000000800 */
[----:B------:R-:W0:Y:S07]  /*0010*/  S2R R0, SR_TID.X ;  /* 0x0000000000007919 */ /* 0x000e2e0000002100 */
[----:B------:R-:W0:Y:S01]  /*0020*/  S2UR UR6, SR_CTAID.X ;  /* 0x00000000000679c3 */ /* 0x000e220000002500 */
[----:B------:R-:W1:Y:S07]  /*0030*/  LDCU.64 UR4, c[0x0][0x358] ;  /* 0x00006b00ff0477ac */ /* 0x000e6e0008000a00 */
[----:B------:R-:W0:Y:S08]  /*0040*/  LDC R5, c[0x0][0x360] ;  /* 0x0000d800ff057b82 */ /* 0x000e300000000800 */
[----:B------:R-:W2:Y:S01]  /*0050*/  LDC.64 R2, c[0x0][0x380] ;  /* 0x0000e000ff027b82 */ /* 0x000ea20000000a00 */
[----:B0-----:R-:W-:-:S04]  /*0060*/  IMAD R5, R5, UR6, R0 ;  /* 0x0000000605057c24 */ /* 0x001fc8000f8e0200 */
[----:B--2---:R-:W-:-:S05]  /*0070*/  IMAD.WIDE R2, R5, 0x3, R2 ;  /* 0x0000000305027825 */ /* 0x004fca00078e0202 */
[----:B-1----:R-:W-:Y:S04]  /*0080*/  STG.E.U8 desc[UR4][R2.64], RZ ;  /* 0x000000ff02007986 */ /* 0x002fe8000c101104 */
[----:B------:R-:W-:Y:S04]  /*0090*/  STG.E.U8 desc[UR4][R2.64+0x1], RZ ;  /* 0x000001ff02007986 */ /* 0x000fe8000c101104 */
[----:B------:R-:W-:Y:S01]  /*00a0*/  STG.E.U8 desc[UR4][R2.64+0x2], RZ ;  /* 0x000002ff02007986 */ /* 0x000fe2000c101104 */
[----:B------:R-:W-:Y:S05]  /*00b0*/  EXIT ;  /* 0x000000000000794d */ /* 0x000fea0003800000 */
.L_x_40:
        /* <DEDUP_REMOVED lines=12> */
.L_x_55:


//--------------------- .text._Z7randomsP17curandStateXORWOWPf --------------------------
	.section	.text._Z7randomsP17curandStateXORWOWPf,"ax",@progbits
	.align	128
        .global         _Z7randomsP17curandStateXORWOWPf
        .type           _Z7randomsP17curandStateXORWOWPf,@function
        .size           _Z7randomsP17curandStateXORWOWPf,(.L_x_56 - _Z7randomsP17curandStateXORWOWPf)
        .other          _Z7randomsP17curandStateXORWOWPf,@"STO_CUDA_ENTRY STV_DEFAULT"
_Z7randomsP17curandStateXORWOWPf:
.text._Z7randomsP17curandStateXORWOWPf:
[----:B------:R-:W-:Y:S01]  /*0000*/  LDC R1, c[0x0][0x37c] ;  /* 0x0000df00ff017b82 */ /* 0x000fe20000000800 */
[----:B------:R-:W0:Y:S07]  /*0010*/  S2R R0, SR_TID.X ;  /* 0x0000000000007919 */ /* 0x000e2e0000002100 */
[----:B------:R-:W0:Y:S01]  /*0020*/  S2UR UR6, SR_CTAID.X ;  /* 0x00000000000679c3 */ /* 0x000e220000002500 */
[----:B------:R-:W1:Y:S07]  /*0030*/  LDCU.64 UR4, c[0x0][0x358] ;  /* 0x00006b00ff0477ac */ /* 0x000e6e0008000a00 */
[----:B------:R-:W0:Y:S08]  /*0040*/  LDC R11, c[0x0][0x360] ;  /* 0x0000d800ff0b7b82 */ /* 0x000e300000000800 */
[----:B------:R-:W2:Y:S08]  /*0050*/  LDC.64 R2, c[0x0][0x380] ;  /* 0x0000e000ff027b82 */ /* 0x000eb00000000a00 */
[----:B------:R-:W3:Y:S01]  /*0060*/  LDC.64 R8, c[0x0][0x388] ;  /* 0x0000e200ff087b82 */ /* 0x000ee20000000a00 */
[----:B0-----:R-:W-:-:S04]  /*0070*/  IMAD R11, R11, UR6, R0 ;  /* 0x000000060b0b7c24 */ /* 0x001fc8000f8e0200 */
[----:B--2---:R-:W-:-:S05]  /*0080*/  IMAD.WIDE.U32 R2, R11, 0x30, R2 ;  /* 0x000000300b027825 */ /* 0x004fca00078e0002 */
[----:B-1----:R-:W2:Y:S04]  /*0090*/  LDG.E.64 R12, desc[UR4][R2.64] ;  /* 0x00000004020c7981 */ /* 0x002ea8000c1e1b00 */
[----:B------:R-:W4:Y:S04]  /*00a0*/  LDG.E.64 R6, desc[UR4][R2.64+0x10] ;  /* 0x0000100402067981 */ /* 0x000f28000c1e1b00 */
[----:B------:R-:W5:Y:S01]  /*00b0*/  LDG.E.64 R4, desc[UR4][R2.64+0x8] ;  /* 0x0000080402047981 */ /* 0x000f62000c1e1b00 */
[----:B------:R-:W-:Y:S02]  /*00c0*/  IMAD.MOV.U32 R15, RZ, RZ, 0x2f800000 ;  /* 0x2f800000ff0f7424 */ /* 0x000fe400078e00ff */
[----:B---3--:R-:W-:Y:S01]  /*00d0*/  IMAD.WIDE.U32 R8, R11, 0x4, R8 ;  /* 0x000000040b087825 */ /* 0x008fe200078e0008 */
[----:B--2---:R-:W-:-:S03]  /*00e0*/  SHF.R.U32.HI R0, RZ, 0x2, R13 ;  /* 0x00000002ff007819 */ /* 0x004fc6000001160d */
[----:B------:R-:W-:Y:S01]  /*00f0*/  VIADD R12, R12, 0x587c5 ;  /* 0x000587c50c0c7836 */ /* 0x000fe20000000000 */
[----:B------:R-:W-:Y:S01]  /*0100*/  LOP3.LUT R0, R0, R13, RZ, 0x3c, !PT ;  /* 0x0000000d00007212 */ /* 0x000fe200078e3cff */
[----:B----4-:R-:W-:Y:S01]  /*0110*/  IMAD.SHL.U32 R13, R7, 0x10, RZ ;  /* 0x00000010070d7824 */ /* 0x010fe200078e00ff */
[----:B------:R-:W-:Y:S01]  /*0120*/  MOV R17, R6 ;  /* 0x0000000600117202 */ /* 0x000fe20000000f00 */
[----:B------:R-:W-:Y:S01]  /*0130*/  IMAD.MOV.U32 R18, RZ, RZ, R7 ;  /* 0x000000ffff127224 */ /* 0x000fe200078e0007 */
[C---:B------:R-:W-:Y:S02]  /*0140*/  SHF.L.U32 R10, R0.reuse, 0x1, RZ ;  /* 0x00000001000a7819 */ /* 0x040fe400000006ff */
[----:B-----5:R-:W-:Y:S02]  /*0150*/  MOV R16, R5 ;  /* 0x0000000500107202 */ /* 0x020fe40000000f00 */
[----:B------:R-:W-:Y:S01]  /*0160*/  LOP3.LUT R10, R0, R10, R13, 0x96, !PT ;  /* 0x0000000a000a7212 */ /* 0x000fe200078e960d */
[----:B------:R-:W-:-:S02]  /*0170*/  IMAD.MOV.U32 R13, RZ, RZ, R4 ;  /* 0x000000ffff0d7224 */ /* 0x000fc400078e0004 */
[----:B------:R-:W-:Y:S01]  /*0180*/  STG.E.64 desc[UR4][R2.64+0x8], R16 ;  /* 0x0000081002007986 */ /* 0x000fe2000c101b04 */
[----:B------:R-:W-:-:S03]  /*0190*/  LOP3.LUT R19, R10, R7, RZ, 0x3c, !PT ;  /* 0x000000070a137212 */ /* 0x000fc600078e3cff */
[----:B------:R-:W-:Y:S01]  /*01a0*/  STG.E.64 desc[UR4][R2.64], R12 ;  /* 0x0000000c02007986 */ /* 0x000fe2000c101b04 */
[----:B------:R-:W-:-:S03]  /*01b0*/  IADD3 R0, PT, PT, R19, R12, RZ ;  /* 0x0000000c13007210 */ /* 0x000fc60007ffe0ff */
[----:B------:R-:W-:Y:S01]  /*01c0*/  STG.E.64 desc[UR4][R2.64+0x10], R18 ;  /* 0x0000101202007986 */ /* 0x000fe2000c101b04 */
[----:B------:R-:W-:-:S05]  /*01d0*/  I2FP.F32.U32 R0, R0 ;  /* 0x0000000000007245 */ /* 0x000fca0000201000 */
[----:B------:R-:W-:-:S05]  /*01e0*/  FFMA R15, R0, R15, 1.1641532182693481445e-10 ;  /* 0x2f000000000f7423 */ /* 0x000fca000000000f */
[----:B------:R-:W-:Y:S01]  /*01f0*/  STG.E desc[UR4][R8.64], R15 ;  /* 0x0000000f08007986 */ /* 0x000fe2000c101904 */
[----:B------:R-:W-:Y:S05]  /*0200*/  EXIT ;  /* 0x000000000000794d */ /* 0x000fea0003800000 */
.L_x_41:
        /* <DEDUP_REMOVED lines=15> */
.L_x_56:


//--------------------- .text._Z4initjP17curandStateXORWOW --------------------------
	.section	.text._Z4initjP17curandStateXORWOW,"ax",@progbits
	.align	128
        .global         _Z4initjP17curandStateXORWOW
        .type           _Z4initjP17curandStateXORWOW,@function
        .size           _Z4initjP17curandStateXORWOW,(.L_x_57 - _Z4initjP17curandStateXORWOW)
        .other          _Z4initjP17curandStateXORWOW,@"STO_CUDA_ENTRY STV_DEFAULT"
_Z4initjP17curandStateXORWOW:
.text._Z4initjP17curandStateXORWOW:
[----:B------:R-:W-:Y:S01]  /*0000*/  LDC R1, c[0x0][0x37c] ;  /* 0x0000df00ff017b82 */ /* 0x000fe20000000800 */
[----:B------:R-:W0:Y:S07]  /*0010*/  S2R R3, SR_TID.X ;  /* 0x0000000000037919 */ /* 0x000e2e0000002100 */
[----:B------:R-:W1:Y:S01]  /*0020*/  LDC R2, c[0x0][0x380] ;  /* 0x0000e000ff027b82 */ /* 0x000e620000000800 */
[----:B------:R-:W2:Y:S01]  /*0030*/  LDCU.64 UR4, c[0x0][0x358] ;  /* 0x00006b00ff0477ac */ /* 0x000ea20008000a00 */
[----:B------:R-:W-:Y:S01]  /*0040*/  IMAD.MOV.U32 R9, RZ, RZ, -0x75bd8fc ;  /* 0xf8a42704ff097424 */ /* 0x000fe200078e00ff */
[----:B------:R-:W-:Y:S01]  /*0050*/  BSSY.RECONVERGENT B0, `(.L_x_42) ;  /* 0x00000e1000007945 */ /* 0x000fe20003800200 */
[----:B------:R-:W-:-:S04]  /*0060*/  IMAD.MOV.U32 R10, RZ, RZ, -0x23270784 ;  /* 0xdcd8f87cff0a7424 */ /* 0x000fc800078e00ff */
[----:B------:R-:W0:Y:S08]  /*0070*/  S2UR UR6, SR_CTAID.X ;  /* 0x00000000000679c3 */ /* 0x000e300000002500 */
[----:B------:R-:W0:Y:S08]  /*0080*/  LDC R0, c[0x0][0x360] ;  /* 0x0000d800ff007b82 */ /* 0x000e300000000800 */
[----:B------:R-:W3:Y:S01]  /*0090*/  LDC.64 R6, c[0x0][0x388] ;  /* 0x0000e200ff067b82 */ /* 0x000ee20000000a00 */
[----:B-1----:R-:W-:-:S05]  /*00a0*/  LOP3.LUT R2, R2, 0xaad26b49, RZ, 0x3c, !PT ;  /* 0xaad26b4902027812 */ /* 0x002fca00078e3cff */
[----:B------:R-:W-:-:S04]  /*00b0*/  IMAD R2, R2, 0x4182bed5, RZ ;  /* 0x4182bed502027824 */ /* 0x000fc800078e02ff */
[C---:B------:R-:W-:Y:S01]  /*00c0*/  VIADD R4, R2.reuse, 0xd9f6dc18 ;  /* 0xd9f6dc1802047836 */ /* 0x040fe20000000000 */
[C---:B------:R-:W-:Y:S01]  /*00d0*/  LOP3.LUT R8, R2.reuse, 0x159a55e5, RZ, 0x3c, !PT ;  /* 0x159a55e502087812 */ /* 0x040fe200078e3cff */
[C---:B------:R-:W-:Y:S02]  /*00e0*/  VIADD R5, R2.reuse, 0x75bcd15 ;  /* 0x075bcd1502057836 */ /* 0x040fe40000000000 */
[----:B------:R-:W-:Y:S02]  /*00f0*/  VIADD R11, R2, 0x583f19 ;  /* 0x00583f19020b7836 */ /* 0x000fe40000000000 */
[----:B0-----:R-:W-:-:S05]  /*0100*/  IMAD R0, R0, UR6, R3 ;  /* 0x0000000600007c24 */ /* 0x001fca000f8e0203 */
[C---:B------:R-:W-:Y:S01]  /*0110*/  ISETP.NE.AND P0, PT, R0.reuse, RZ, PT ;  /* 0x000000ff0000720c */ /* 0x040fe20003f05270 */
[----:B---3--:R-:W-:-:S05]  /*0120*/  IMAD.WIDE.U32 R6, R0, 0x30, R6 ;  /* 0x0000003000067825 */ /* 0x008fca00078e0006 */
[----:B--2---:R0:W-:Y:S04]  /*0130*/  STG.E.64 desc[UR4][R6.64], R4 ;  /* 0x0000000406007986 */ /* 0x0041e8000c101b04 */
[----:B------:R0:W-:Y:S04]  /*0140*/  STG.E.64 desc[UR4][R6.64+0x8], R8 ;  /* 0x0000080806007986 */ /* 0x0001e8000c101b04 */
[----:B------:R0:W-:Y:S01]  /*0150*/  STG.E.64 desc[UR4][R6.64+0x10], R10 ;  /* 0x0000100a06007986 */ /* 0x0001e2000c101b04 */
[----:B------:R-:W-:Y:S05]  /*0160*/  @!P0 BRA `(.L_x_43) ;  /* 0x0000000c003c8947 */ /* 0x000fea0003800000 */
[----:B------:R-:W-:-:S07]  /*0170*/  CS2R R12, SRZ ;  /* 0x00000000000c7805 */ /* 0x000fce000001ff00 */
.L_x_49:
[----:B-1----:R-:W-:Y:S01]  /*0180*/  LOP3.LUT R2, R0, 0x3, RZ, 0xc0, !PT ;  /* 0x0000000300027812 */ /* 0x002fe200078ec0ff */
[----:B------:R-:W-:Y:S03]  /*0190*/  BSSY.RECONVERGENT B1, `(.L_x_44) ;  /* 0x00000c6000017945 */ /* 0x000fe60003800200 */
[----:B------:R-:W-:-:S04]  /*01a0*/  ISETP.NE.U32.AND P0, PT, R2, RZ, PT ;  /* 0x000000ff0200720c */ /* 0x000fc80003f05070 */
[----:B------:R-:W-:-:S13]  /*01b0*/  ISETP.NE.AND.EX P0, PT, RZ, RZ, PT, P0 ;  /* 0x000000ffff00720c */ /* 0x000fda0003f05300 */
[----:B------:R-:W-:Y:S05]  /*01c0*/  @!P0 BRA `(.L_x_45) ;  /* 0x0000000c00088947 */ /* 0x000fea0003800000 */
[----:B0-----:R-:W0:Y:S01]  /*01d0*/  LDC.64 R8, c[0x4][RZ] ;  /* 0x01000000ff087b82 */ /* 0x001e220000000a00 */
[----:B------:R-:W-:Y:S02]  /*01e0*/  IMAD.MOV.U32 R14, RZ, RZ, RZ ;  /* 0x000000ffff0e7224 */ /* 0x000fe400078e00ff */
[----:B0-----:R-:W-:-:S07]  /*01f0*/  IMAD.WIDE.U32 R8, R12, 0xc80, R8 ;  /* 0x00000c800c087825 */ /* 0x001fce00078e0008 */
.L_x_48:
[----:B-1----:R-:W-:Y:S01]  /*0200*/  IMAD.MOV.U32 R15, RZ, RZ, RZ ;  /* 0x000000ffff0f7224 */ /* 0x002fe200078e00ff */
[----:B------:R-:W-:Y:S01]  /*0210*/  CS2R R2, SRZ ;  /* 0x0000000000027805 */ /* 0x000fe2000001ff00 */
[----:B------:R-:W-:Y:S01]  /*0220*/  IMAD.MOV.U32 R17, RZ, RZ, RZ ;  /* 0x000000ffff117224 */ /* 0x000fe200078e00ff */
[----:B------:R-:W-:-:S07]  /*0230*/  CS2R R4, SRZ ;  /* 0x0000000000047805 */ /* 0x000fce000001ff00 */
.L_x_47:
[----:B------:R-:W-:-:S05]  /*0240*/  IMAD.WIDE.U32 R10, R17, 0x4, R6 ;  /* 0x00000004110a7825 */ /* 0x000fca00078e0006 */
[----:B------:R0:W5:Y:S01]  /*0250*/  LDG.E R16, desc[UR4][R10.64+0x4] ;  /* 0x000004040a107981 */ /* 0x000162000c1e1900 */
[----:B------:R-:W-:-:S07]  /*0260*/  IMAD.MOV.U32 R19, RZ, RZ, RZ ;  /* 0x000000ffff137224 */ /* 0x000fce00078e00ff */
.L_x_46:
[----:B-----5:R-:W-:Y:S01]  /*0270*/  SHF.R.U32.HI R24, RZ, R19, R16 ;  /* 0x00000013ff187219 */ /* 0x020fe20000011610 */
[----:B0-----:R-:W-:-:S03]  /*0280*/  IMAD.SHL.U32 R10, R17, 0x20, RZ ;  /* 0x00000020110a7824 */ /* 0x001fc600078e00ff */
[----:B------:R-:W-:Y:S01]  /*0290*/  LOP3.LUT R11, R24, 0x1, RZ, 0xc0, !PT ;  /* 0x00000001180b7812 */ /* 0x000fe200078ec0ff */
[----:B------:R-:W-:-:S03]  /*02a0*/  IMAD.IADD R10, R10, 0x1, R19 ;  /* 0x000000010a0a7824 */ /* 0x000fc600078e0213 */
[----:B------:R-:W-:Y:S01]  /*02b0*/  ISETP.NE.U32.AND P0, PT, R11, 0x1, PT ;  /* 0x000000010b00780c */ /* 0x000fe20003f05070 */
[----:B------:R-:W-:-:S03]  /*02c0*/  IMAD R11, R10, 0x5, RZ ;  /* 0x000000050a0b7824 */ /* 0x000fc600078e02ff */
[----:B------:R-:W-:Y:S01]  /*02d0*/  R2P PR, R24, 0x7e ;  /* 0x0000007e18007804 */ /* 0x000fe20000000000 */
[----:B------:R-:W-:-:S08]  /*02e0*/  IMAD.WIDE.U32 R10, R11, 0x4, R8 ;  /* 0x000000040b0a7825 */ /* 0x000fd000078e0008 */
[----:B------:R-:W2:Y:S04]  /*02f0*/  @!P0 LDG.E R18, desc[UR4][R10.64] ;  /* 0x000000040a128981 */ /* 0x000ea8000c1e1900 */
[----:B------:R-:W3:Y:S04]  /*0300*/  @!P0 LDG.E R20, desc[UR4][R10.64+0x10] ;  /* 0x000010040a148981 */ /* 0x000ee8000c1e1900 */
[----:B------:R-:W4:Y:S04]  /*0310*/  @P1 LDG.E R22, desc[UR4][R10.64+0x14] ;  /* 0x000014040a161981 */ /* 0x000f28000c1e1900 */
[----:B------:R-:W4:Y:S04]  /*0320*/  @P2 LDG.E R26, desc[UR4][R10.64+0x28] ;  /* 0x000028040a1a2981 */ /* 0x000f28000c1e1900 */
[----:B------:R-:W4:Y:S04]  /*0330*/  @!P0 LDG.E R21, desc[UR4][R10.64+0x4] ;  /* 0x000004040a158981 */ /* 0x000f28000c1e1900 */
[----:B------:R-:W4:Y:S04]  /*0340*/  @!P0 LDG.E R23, desc[UR4][R10.64+0xc] ;  /* 0x00000c040a178981 */ /* 0x000f28000c1e1900 */
[----:B------:R-:W4:Y:S04]  /*0350*/  @P1 LDG.E R25, desc[UR4][R10.64+0x18] ;  /* 0x000018040a191981 */ /* 0x000f28000c1e1900 */
[----:B------:R-:W4:Y:S04]  /*0360*/  @P3 LDG.E R28, desc[UR4][R10.64+0x3c] ;  /* 0x00003c040a1c3981 */ /* 0x000f28000c1e1900 */
[----:B------:R-:W4:Y:S01]  /*0370*/  @P6 LDG.E R27, desc[UR4][R10.64+0x7c] ;  /* 0x00007c040a1b6981 */ /* 0x000f22000c1e1900 */
[----:B--2---:R-:W-:-:S03]  /*0380*/  @!P0 LOP3.LUT R15, R15, R18, RZ, 0x3c, !PT ;  /* 0x000000120f0f8212 */ /* 0x004fc600078e3cff */
[----:B------:R-:W2:Y:S01]  /*0390*/  @!P0 LDG.E R18, desc[UR4][R10.64+0x8] ;  /* 0x000008040a128981 */ /* 0x000ea2000c1e1900 */
[----:B---3--:R-:W-:-:S03]  /*03a0*/  @!P0 LOP3.LUT R3, R3, R20, RZ, 0x3c, !PT ;  /* 0x0000001403038212 */ /* 0x008fc600078e3cff */
[----:B------:R-:W3:Y:S01]  /*03b0*/  @P1 LDG.E R20, desc[UR4][R10.64+0x24] ;  /* 0x000024040a141981 */ /* 0x000ee2000c1e1900 */
[----:B----4-:R-:W-:-:S03]  /*03c0*/  @P1 LOP3.LUT R15, R15, R22, RZ, 0x3c, !PT ;  /* 0x000000160f0f1212 */ /* 0x010fc600078e3cff */
[----:B------:R-:W4:Y:S01]  /*03d0*/  @P2 LDG.E R22, desc[UR4][R10.64+0x38] ;  /* 0x000038040a162981 */ /* 0x000f22000c1e1900 */
[----:B------:R-:W-:-:S03]  /*03e0*/  @P2 LOP3.LUT R15, R15, R26, RZ, 0x3c, !PT ;  /* 0x0000001a0f0f2212 */ /* 0x000fc600078e3cff */
[----:B------:R-:W4:Y:S01]  /*03f0*/  @P4 LDG.E R26, desc[UR4][R10.64+0x50] ;  /* 0x000050040a1a4981 */ /* 0x000f22000c1e1900 */
[----:B------:R-:W-:-:S03]  /*0400*/  @!P0 LOP3.LUT R4, R4, R21, RZ, 0x3c, !PT ;  /* 0x0000001504048212 */ /* 0x000fc600078e3cff */
[----:B------:R-:W4:Y:S01]  /*0410*/  @P1 LDG.E R21, desc[UR4][R10.64+0x20] ;  /* 0x000020040a151981 */ /* 0x000f22000c1e1900 */
[----:B------:R-:W-:-:S03]  /*0420*/  @!P0 LOP3.LUT R2, R2, R23, RZ, 0x3c, !PT ;  /* 0x0000001702028212 */ /* 0x000fc600078e3cff */
[----:B------:R-:W4:Y:S01]  /*0430*/  @P2 LDG.E R23, desc[UR4][R10.64+0x2c] ;  /* 0x00002c040a172981 */ /* 0x000f22000c1e1900 */
[----:B------:R-:W-:-:S03]  /*0440*/  @P1 LOP3.LUT R4, R4, R25, RZ, 0x3c, !PT ;  /* 0x0000001904041212 */ /* 0x000fc600078e3cff */
[----:B------:R-:W4:Y:S01]  /*0450*/  @P2 LDG.E R25, desc[UR4][R10.64+0x34] ;  /* 0x000034040a192981 */ /* 0x000f22000c1e1900 */
[----:B--2---:R-:W-:-:S03]  /*0460*/  @!P0 LOP3.LUT R5, R5, R18, RZ, 0x3c, !PT ;  /* 0x0000001205058212 */ /* 0x004fc600078e3cff */
[----:B------:R-:W2:Y:S01]  /*0470*/  @P1 LDG.E R18, desc[UR4][R10.64+0x1c] ;  /* 0x00001c040a121981 */ /* 0x000ea2000c1e1900 */
[----:B---3--:R-:W-:-:S03]  /*0480*/  @P1 LOP3.LUT R3, R3, R20, RZ, 0x3c, !PT ;  /* 0x0000001403031212 */ /* 0x008fc600078e3cff */
[----:B------:R-:W3:Y:S01]  /*0490*/  @P2 LDG.E R20, desc[UR4][R10.64+0x30] ;  /* 0x000030040a142981 */ /* 0x000ee2000c1e1900 */
[----:B----4-:R-:W-:-:S03]  /*04a0*/  @P2 LOP3.LUT R3, R3, R22, RZ, 0x3c, !PT ;  /* 0x0000001603032212 */ /* 0x010fc600078e3cff */
[----:B------:R-:W4:Y:S01]  /*04b0*/  @P3 LDG.E R22, desc[UR4][R10.64+0x4c] ;  /* 0x00004c040a163981 */ /* 0x000f22000c1e1900 */
[----:B------:R-:W-:-:S04]  /*04c0*/  @P3 LOP3.LUT R15, R15, R28, RZ, 0x3c, !PT ;  /* 0x0000001c0f0f3212 */ /* 0x000fc800078e3cff */
[----:B------:R-:W-:Y:S02]  /*04d0*/  @P4 LOP3.LUT R15, R15, R26, RZ, 0x3c, !PT ;  /* 0x0000001a0f0f4212 */ /* 0x000fe400078e3cff */
[----:B------:R-:W-:Y:S01]  /*04e0*/  @P1 LOP3.LUT R2, R2, R21, RZ, 0x3c, !PT ;  /* 0x0000001502021212 */ /* 0x000fe200078e3cff */
[----:B------:R-:W4:Y:S04]  /*04f0*/  @P5 LDG.E R26, desc[UR4][R10.64+0x64] ;  /* 0x000064040a1a5981 */ /* 0x000f28000c1e1900 */
[----:B------:R-:W4:Y:S01]  /*0500*/  @P3 LDG.E R21, desc[UR4][R10.64+0x40] ;  /* 0x000040040a153981 */ /* 0x000f22000c1e1900 */
[----:B------:R-:W-:Y:S02]  /*0510*/  @P2 LOP3.LUT R4, R4, R23, RZ, 0x3c, !PT ;  /* 0x0000001704042212 */ /* 0x000fe400078e3cff */
[----:B------:R-:W-:Y:S01]  /*0520*/  @P2 LOP3.LUT R2, R2, R25, RZ, 0x3c, !PT ;  /* 0x0000001902022212 */ /* 0x000fe200078e3cff */
[----:B------:R-:W4:Y:S04]  /*0530*/  @P3 LDG.E R23, desc[UR4][R10.64+0x48] ;  /* 0x000048040a173981 */ /* 0x000f28000c1e1900 */
[----:B------:R-:W4:Y:S01]  /*0540*/  @P4 LDG.E R25, desc[UR4][R10.64+0x54] ;  /* 0x000054040a194981 */ /* 0x000f22000c1e1900 */
[----:B--2---:R-:W-:-:S03]  /*0550*/  @P1 LOP3.LUT R5, R5, R18, RZ, 0x3c, !PT ;  /* 0x0000001205051212 */ /* 0x004fc600078e3cff */
[----:B------:R-:W2:Y:S01]  /*0560*/  @P3 LDG.E R18, desc[UR4][R10.64+0x44] ;  /* 0x000044040a123981 */ /* 0x000ea2000c1e1900 */
[----:B---3--:R-:W-:-:S03]  /*0570*/  @P2 LOP3.LUT R5, R5, R20, RZ, 0x3c, !PT ;  /* 0x0000001405052212 */ /* 0x008fc600078e3cff */
[----:B------:R-:W3:Y:S01]  /*0580*/  @P4 LDG.E R20, desc[UR4][R10.64+0x58] ;  /* 0x000058040a144981 */ /* 0x000ee2000c1e1900 */
[----:B----4-:R-:W-:-:S03]  /*0590*/  @P3 LOP3.LUT R3, R3, R22, RZ, 0x3c, !PT ;  /* 0x0000001603033212 */ /* 0x010fc600078e3cff */
[----:B------:R-:W4:Y:S01]  /*05a0*/  @P4 LDG.E R22, desc[UR4][R10.64+0x60] ;  /* 0x000060040a164981 */ /* 0x000f22000c1e1900 */
[----:B------:R-:W-:Y:S02]  /*05b0*/  LOP3.LUT P0, RZ, R24, 0x80, RZ, 0xc0, !PT ;  /* 0x0000008018ff7812 */ /* 0x000fe4000780c0ff */
[----:B------:R-:W-:Y:S02]  /*05c0*/  @P5 LOP3.LUT R15, R15, R26, RZ, 0x3c, !PT ;  /* 0x0000001a0f0f5212 */ /* 0x000fe400078e3cff */
[----:B------:R-:W4:Y:S01]  /*05d0*/  @P6 LDG.E R26, desc[UR4][R10.64+0x78] ;  /* 0x000078040a1a6981 */ /* 0x000f22000c1e1900 */
[----:B------:R-:W-:-:S03]  /*05e0*/  @P3 LOP3.LUT R4, R4, R21, RZ, 0x3c, !PT ;  /* 0x0000001504043212 */ /* 0x000fc600078e3cff */
[----:B------:R-:W4:Y:S01]  /*05f0*/  @P4 LDG.E R21, desc[UR4][R10.64+0x5c] ;  /* 0x00005c040a154981 */ /* 0x000f22000c1e1900 */
[----:B------:R-:W-:-:S03]  /*0600*/  @P3 LOP3.LUT R2, R2, R23, RZ, 0x3c, !PT ;  /* 0x0000001702023212 */ /* 0x000fc600078e3cff */
[----:B------:R-:W4:Y:S01]  /*0610*/  @P5 LDG.E R23, desc[UR4][R10.64+0x68] ;  /* 0x000068040a175981 */ /* 0x000f22000c1e1900 */
[----:B------:R-:W-:-:S03]  /*0620*/  @P4 LOP3.LUT R4, R4, R25, RZ, 0x3c, !PT ;  /* 0x0000001904044212 */ /* 0x000fc600078e3cff */
[----:B------:R-:W4:Y:S01]  /*0630*/  @P5 LDG.E R25, desc[UR4][R10.64+0x70] ;  /* 0x000070040a195981 */ /* 0x000f22000c1e1900 */
[----:B--2---:R-:W-:-:S03]  /*0640*/  @P3 LOP3.LUT R5, R5, R18, RZ, 0x3c, !PT ;  /* 0x0000001205053212 */ /* 0x004fc600078e3cff */
[----:B------:R-:W2:Y:S01]  /*0650*/  @P5 LDG.E R18, desc[UR4][R10.64+0x6c] ;  /* 0x00006c040a125981 */ /* 0x000ea2000c1e1900 */
[----:B---3--:R-:W-:-:S03]  /*0660*/  @P4 LOP3.LUT R5, R5, R20, RZ, 0x3c, !PT ;  /* 0x0000001405054212 */ /* 0x008fc600078e3cff */
[----:B------:R-:W3:Y:S01]  /*0670*/  @P5 LDG.E R20, desc[UR4][R10.64+0x74] ;  /* 0x000074040a145981 */ /* 0x000ee2000c1e1900 */
[----:B----4-:R-:W-:-:S03]  /*0680*/  @P4 LOP3.LUT R3, R3, R22, RZ, 0x3c, !PT ;  /* 0x0000001603034212 */ /* 0x010fc600078e3cff */
[----:B------:R-:W4:Y:S01]  /*0690*/  @P0 LDG.E R22, desc[UR4][R10.64+0x8c] ;  /* 0x00008c040a160981 */ /* 0x000f22000c1e1900 */
[----:B------:R-:W-:-:S03]  /*06a0*/  @P6 LOP3.LUT R15, R15, R26, RZ, 0x3c, !PT ;  /* 0x0000001a0f0f6212 */ /* 0x000fc600078e3cff */
        /* <DEDUP_REMOVED lines=13> */
[----:B------:R-:W-:Y:S02]  /*0780*/  @P6 LOP3.LUT R4, R4, R27, RZ, 0x3c, !PT ;  /* 0x0000001b04046212 */ /* 0x000fe400078e3cff */
[----:B------:R-:W-:Y:S02]  /*0790*/  @P6 LOP3.LUT R2, R2, R21, RZ, 0x3c, !PT ;  /* 0x0000001502026212 */ /* 0x000fe400078e3cff */
[----:B------:R-:W-:Y:S02]  /*07a0*/  @P0 LOP3.LUT R4, R4, R23, RZ, 0x3c, !PT ;  /* 0x0000001704040212 */ /* 0x000fe400078e3cff */
[----:B------:R-:W-:Y:S02]  /*07b0*/  @P0 LOP3.LUT R2, R2, R25, RZ, 0x3c, !PT ;  /* 0x0000001902020212 */ /* 0x000fe400078e3cff */
[----:B--2---:R-:W-:Y:S02]  /*07c0*/  @P6 LOP3.LUT R5, R5, R18, RZ, 0x3c, !PT ;  /* 0x0000001205056212 */ /* 0x004fe400078e3cff */
[----:B---3--:R-:W-:-:S02]  /*07d0*/  @P6 LOP3.LUT R3, R3, R20, RZ, 0x3c, !PT ;  /* 0x0000001403036212 */ /* 0x008fc400078e3cff */
[----:B----4-:R-:W-:Y:S02]  /*07e0*/  @P0 LOP3.LUT R5, R5, R22, RZ, 0x3c, !PT ;  /* 0x0000001605050212 */ /* 0x010fe400078e3cff */
[----:B------:R-:W-:Y:S02]  /*07f0*/  @P0 LOP3.LUT R3, R3, R26, RZ, 0x3c, !PT ;  /* 0x0000001a03030212 */ /* 0x000fe400078e3cff */
[----:B------:R-:W-:-:S13]  /*0800*/  R2P PR, R24.B1, 0x7f ;  /* 0x0000007f18007804 */ /* 0x000fda0000001000 */
[----:B------:R-:W2:Y:S04]  /*0810*/  @P0 LDG.E R18, desc[UR4][R10.64+0xa0] ;  /* 0x0000a0040a120981 */ /* 0x000ea8000c1e1900 */
[----:B------:R-:W3:Y:S04]  /*0820*/  @P1 LDG.E R22, desc[UR4][R10.64+0xb4] ;  /* 0x0000b4040a161981 */ /* 0x000ee8000c1e1900 */
[----:B------:R-:W4:Y:S04]  /*0830*/  @P2 LDG.E R26, desc[UR4][R10.64+0xc8] ;  /* 0x0000c8040a1a2981 */ /* 0x000f28000c1e1900 */
[----:B------:R-:W4:Y:S04]  /*0840*/  @P3 LDG.E R28, desc[UR4][R10.64+0xdc] ;  /* 0x0000dc040a1c3981 */ /* 0x000f28000c1e1900 */
[----:B------:R-:W4:Y:S04]  /*0850*/  @P0 LDG.E R23, desc[UR4][R10.64+0xa4] ;  /* 0x0000a4040a170981 */ /* 0x000f28000c1e1900 */
[----:B------:R-:W4:Y:S04]  /*0860*/  @P0 LDG.E R20, desc[UR4][R10.64+0xa8] ;  /* 0x0000a8040a140981 */ /* 0x000f28000c1e1900 */
[----:B------:R-:W4:Y:S04]  /*0870*/  @P4 LDG.E R25, desc[UR4][R10.64+0xf0] ;  /* 0x0000f0040a194981 */ /* 0x000f28000c1e1900 */
        /* <DEDUP_REMOVED lines=21> */
[----:B------:R-:W-:Y:S02]  /*09d0*/  LOP3.LUT P0, RZ, R24, 0x8000, RZ, 0xc0, !PT ;  /* 0x0000800018ff7812 */ /* 0x000fe4000780c0ff */
[----:B----4-:R-:W-:Y:S01]  /*09e0*/  @P5 LOP3.LUT R15, R15, R26, RZ, 0x3c, !PT ;  /* 0x0000001a0f0f5212 */ /* 0x010fe200078e3cff */
[----:B------:R-:W4:Y:S04]  /*09f0*/  @P3 LDG.E R24, desc[UR4][R10.64+0xe4] ;  /* 0x0000e4040a183981 */ /* 0x000f28000c1e1900 */
[----:B------:R-:W2:Y:S01]  /*0a00*/  @P6 LDG.E R26, desc[UR4][R10.64+0x118] ;  /* 0x000118040a1a6981 */ /* 0x000ea2000c1e1900 */
        /* <DEDUP_REMOVED lines=8> */
[----:B---3--:R-:W-:-:S03]  /*0a90*/  @P2 LOP3.LUT R3, R3, R22, RZ, 0x3c, !PT ;  /* 0x0000001603032212 */ /* 0x008fc600078e3cff */
[----:B------:R-:W3:Y:S01]  /*0aa0*/  @P4 LDG.E R22, desc[UR4][R10.64+0x100] ;  /* 0x000100040a164981 */ /* 0x000ee2000c1e1900 */
[----:B--2---:R-:W-:-:S03]  /*0ab0*/  @P6 LOP3.LUT R15, R15, R26, RZ, 0x3c, !PT ;  /* 0x0000001a0f0f6212 */ /* 0x004fc600078e3cff */
[----:B------:R-:W2:Y:S01]  /*0ac0*/  @P0 LDG.E R26, desc[UR4][R10.64+0x12c] ;  /* 0x00012c040a1a0981 */ /* 0x000ea2000c1e1900 */
[----:B----4-:R-:W-:-:S03]  /*0ad0*/  @P2 LOP3.LUT R2, R2, R23, RZ, 0x3c, !PT ;  /* 0x0000001702022212 */ /* 0x010fc600078e3cff */
[----:B------:R-:W4:Y:S01]  /*0ae0*/  @P4 LDG.E R23, desc[UR4][R10.64+0xfc] ;  /* 0x0000fc040a174981 */ /* 0x000f22000c1e1900 */
[----:B------:R-:W-:-:S03]  /*0af0*/  @P2 LOP3.LUT R5, R5, R20, RZ, 0x3c, !PT ;  /* 0x0000001405052212 */ /* 0x000fc600078e3cff */
[----:B------:R-:W4:Y:S01]  /*0b00*/  @P4 LDG.E R20, desc[UR4][R10.64+0xf8] ;  /* 0x0000f8040a144981 */ /* 0x000f22000c1e1900 */
[----:B------:R-:W-:Y:S02]  /*0b10*/  @P3 LOP3.LUT R2, R2, R27, RZ, 0x3c, !PT ;  /* 0x0000001b02023212 */ /* 0x000fe400078e3cff */
[----:B------:R-:W-:Y:S01]  /*0b20*/  @P3 LOP3.LUT R4, R4, R25, RZ, 0x3c, !PT ;  /* 0x0000001904043212 */ /* 0x000fe200078e3cff */
[----:B------:R-:W4:Y:S01]  /*0b30*/  @P5 LDG.E R27, desc[UR4][R10.64+0x110] ;  /* 0x000110040a1b5981 */ /* 0x000f22000c1e1900 */
[----:B------:R-:W-:-:S03]  /*0b40*/  @P3 LOP3.LUT R5, R5, R24, RZ, 0x3c, !PT ;  /* 0x0000001805053212 */ /* 0x000fc600078e3cff */
[----:B------:R-:W4:Y:S04]  /*0b50*/  @P5 LDG.E R25, desc[UR4][R10.64+0x108] ;  /* 0x000108040a195981 */ /* 0x000f28000c1e1900 */
        /* <DEDUP_REMOVED lines=19> */
[----:B------:R-:W-:-:S05]  /*0c90*/  VIADD R19, R19, 0x10 ;  /* 0x0000001013137836 */ /* 0x000fca0000000000 */
[----:B------:R-:W-:Y:S02]  /*0ca0*/  ISETP.NE.AND P1, PT, R19, 0x20, PT ;  /* 0x000000201300780c */ /* 0x000fe40003f25270 */
[----:B------:R-:W-:Y:S02]  /*0cb0*/  @P5 LOP3.LUT R3, R3, R18, RZ, 0x3c, !PT ;  /* 0x0000001203035212 */ /* 0x000fe400078e3cff */
[----:B------:R-:W-:Y:S02]  /*0cc0*/  @P6 LOP3.LUT R4, R4, R21, RZ, 0x3c, !PT ;  /* 0x0000001504046212 */ /* 0x000fe400078e3cff */
[----:B---3--:R-:W-:-:S04]  /*0cd0*/  @P6 LOP3.LUT R3, R3, R22, RZ, 0x3c, !PT ;  /* 0x0000001603036212 */ /* 0x008fc800078e3cff */
[----:B--2---:R-:W-:Y:S02]  /*0ce0*/  @P0 LOP3.LUT R3, R3, R26, RZ, 0x3c, !PT ;  /* 0x0000001a03030212 */ /* 0x004fe400078e3cff */
[----:B----4-:R-:W-:Y:S02]  /*0cf0*/  @P6 LOP3.LUT R2, R2, R23, RZ, 0x3c, !PT ;  /* 0x0000001702026212 */ /* 0x010fe400078e3cff */
[----:B------:R-:W-:Y:S02]  /*0d00*/  @P6 LOP3.LUT R5, R5, R20, RZ, 0x3c, !PT ;  /* 0x0000001405056212 */ /* 0x000fe400078e3cff */
[----:B------:R-:W-:Y:S02]  /*0d10*/  @P0 LOP3.LUT R2, R2, R27, RZ, 0x3c, !PT ;  /* 0x0000001b02020212 */ /* 0x000fe400078e3cff */
[----:B------:R-:W-:Y:S02]  /*0d20*/  @P0 LOP3.LUT R4, R4, R25, RZ, 0x3c, !PT ;  /* 0x0000001904040212 */ /* 0x000fe400078e3cff */
[----:B------:R-:W-:Y:S01]  /*0d30*/  @P0 LOP3.LUT R5, R5, R24, RZ, 0x3c, !PT ;  /* 0x0000001805050212 */ /* 0x000fe200078e3cff */
[----:B------:R-:W-:Y:S06]  /*0d40*/  @P1 BRA `(.L_x_46) ;  /* 0xfffffff400481947 */ /* 0x000fec000383ffff */
[----:B------:R-:W-:-:S05]  /*0d50*/  VIADD R17, R17, 0x1 ;  /* 0x0000000111117836 */ /* 0x000fca0000000000 */
[----:B------:R-:W-:-:S13]  /*0d60*/  ISETP.NE.AND P0, PT, R17, 0x5, PT ;  /* 0x000000051100780c */ /* 0x000fda0003f05270 */
[----:B------:R-:W-:Y:S05]  /*0d70*/  @P0 BRA `(.L_x_47) ;  /* 0xfffffff400300947 */ /* 0x000fea000383ffff */
[----:B------:R1:W-:Y:S01]  /*0d80*/  STG.E.64 desc[UR4][R6.64+0x8], R4 ;  /* 0x0000080406007986 */ /* 0x0003e2000c101b04 */
[----:B------:R-:W-:Y:S01]  /*0d90*/  VIADD R14, R14, 0x1 ;  /* 0x000000010e0e7836 */ /* 0x000fe20000000000 */
[----:B------:R-:W-:Y:S02]  /*0da0*/  LOP3.LUT R11, R0, 0x3, RZ, 0xc0, !PT ;  /* 0x00000003000b7812 */ /* 0x000fe400078ec0ff */
[----:B------:R1:W-:Y:S02]  /*0db0*/  STG.E.64 desc[UR4][R6.64+0x10], R2 ;  /* 0x0000100206007986 */ /* 0x0003e4000c101b04 */
[----:B------:R-:W-:Y:S02]  /*0dc0*/  ISETP.GE.U32.AND P0, PT, R14, R11, PT ;  /* 0x0000000b0e00720c */ /* 0x000fe40003f06070 */
[----:B------:R1:W-:Y:S11]  /*0dd0*/  STG.E desc[UR4][R6.64+0x4], R15 ;  /* 0x0000040f06007986 */ /* 0x0003f6000c101904 */
[----:B------:R-:W-:Y:S05]  /*0de0*/  @!P0 BRA `(.L_x_48) ;  /* 0xfffffff400048947 */ /* 0x000fea000383ffff */
.L_x_45:
[----:B------:R-:W-:Y:S05]  /*0df0*/  BSYNC.RECONVERGENT B1 ;  /* 0x0000000000017941 */ /* 0x000fea0003800200 */
.L_x_44:
[----:B------:R-:W-:Y:S01]  /*0e00*/  ISETP.GT.U32.AND P0, PT, R0, 0x3, PT ;  /* 0x000000030000780c */ /* 0x000fe20003f04070 */
[----:B------:R-:W-:Y:S01]  /*0e10*/  VIADD R12, R12, 0x1 ;  /* 0x000000010c0c7836 */ /* 0x000fe20000000000 */
[--C-:B------:R-:W-:Y:S02]  /*0e20*/  SHF.R.U64 R0, R0, 0x2, R13.reuse ;  /* 0x0000000200007819 */ /* 0x100fe4000000120d */
[----:B------:R-:W-:Y:S02]  /*0e30*/  ISETP.GT.U32.AND.EX P0, PT, R13, RZ, PT, P0 ;  /* 0x000000ff0d00720c */ /* 0x000fe40003f04100 */
[----:B------:R-:W-:-:S11]  /*0e40*/  SHF.R.U32.HI R13, RZ, 0x2, R13 ;  /* 0x00000002ff0d7819 */ /* 0x000fd6000001160d */
[----:B------:R-:W-:Y:S05]  /*0e50*/  @P0 BRA `(.L_x_49) ;  /* 0xfffffff000c80947 */ /* 0x000fea000383ffff */
.L_x_43:
[----:B------:R-:W-:Y:S05]  /*0e60*/  BSYNC.RECONVERGENT B0 ;  /* 0x0000000000007941 */ /* 0x000fea0003800200 */
.L_x_42:
[----:B------:R-:W-:Y:S04]  /*0e70*/  STG.E.64 desc[UR4][R6.64+0x18], RZ ;  /* 0x000018ff06007986 */ /* 0x000fe8000c101b04 */
[----:B------:R-:W-:Y:S04]  /*0e80*/  STG.E desc[UR4][R6.64+0x20], RZ ;  /* 0x000020ff06007986 */ /* 0x000fe8000c101904 */
[----:B------:R-:W-:Y:S01]  /*0e90*/  STG.E.64 desc[UR4][R6.64+0x28], RZ ;  /* 0x000028ff06007986 */ /* 0x000fe2000c101b04 */
[----:B------:R-:W-:Y:S05]  /*0ea0*/  EXIT ;  /* 0x000000000000794d */ /* 0x000fea0003800000 */
.L_x_50:
        /* <DEDUP_REMOVED lines=13> */
.L_x_57:


//--------------------- .nv.global.init           --------------------------
	.section	.nv.global.init,"aw",@progbits
	.align	4
.nv.global.init:
	.type		mrg32k3aM1SubSeq,@object
	.size		mrg32k3aM1SubSeq,(mrg32k3aM2SubSeq - mrg32k3aM1SubSeq)
mrg32k3aM1SubSeq:
        /*0000*/ 	.byte	0x0b, 0xcc, 0xee, 0x04, 0x73, 0x29, 0x8b, 0x6f, 0xf6, 0x53, 0x03, 0xf6, 0x23, 0xf6, 0xea, 0xda
        /* <DEDUP_REMOVED lines=125> */
	.type		mrg32k3aM2SubSeq,@object
	.size		mrg32k3aM2SubSeq,(mrg32k3aM1 - mrg32k3aM2SubSeq)
mrg32k3aM2SubSeq:
        /* <DEDUP_REMOVED lines=126> */
	.type		mrg32k3aM1,@object
	.size		mrg32k3aM1,(mrg32k3aM1Seq - mrg32k3aM1)
mrg32k3aM1:
        /* <DEDUP_REMOVED lines=144> */
	.type		mrg32k3aM1Seq,@object
	.size		mrg32k3aM1Seq,(mrg32k3aM2 - mrg32k3aM1Seq)
mrg32k3aM1Seq:
        /* <DEDUP_REMOVED lines=144> */
	.type		mrg32k3aM2,@object
	.size		mrg32k3aM2,(mrg32k3aM2Seq - mrg32k3aM2)
mrg32k3aM2:
        /* <DEDUP_REMOVED lines=144> */
	.type		mrg32k3aM2Seq,@object
	.size		mrg32k3aM2Seq,(precalc_xorwow_matrix - mrg32k3aM2Seq)
mrg32k3aM2Seq:
        /* <DEDUP_REMOVED lines=144> */
	.type		precalc_xorwow_matrix,@object
	.size		precalc_xorwow_matrix,(precalc_xorwow_offset_matrix - precalc_xorwow_matrix)
precalc_xorwow_matrix:
        /* <DEDUP_REMOVED lines=6400> */
	.type		precalc_xorwow_offset_matrix,@object
	.size		precalc_xorwow_offset_matrix,($str - precalc_xorwow_offset_matrix)
precalc_xorwow_offset_matrix:
        /* <DEDUP_REMOVED lines=6400> */
	.type		$str,@object
	.size		$str,($str$1 - $str)
$str:
        /*353c0*/ 	.byte	0x49, 0x6e, 0x66, 0x20, 0x65, 0x6e, 0x63, 0x6f, 0x75, 0x6e, 0x74, 0x65, 0x72, 0x65, 0x64, 0x0a
        /*353d0*/ 	.byte	0x00
	.type		$str$1,@object
	.size		$str$1,(.L_10 - $str$1)
$str$1:
        /*353d1*/ 	.byte	0x54, 0x65, 0x72, 0x6d, 0x69, 0x6e, 0x61, 0x74, 0x69, 0x6e, 0x67, 0x20, 0x74, 0x68, 0x65, 0x20
        /*353e1*/ 	.byte	0x70, 0x72, 0x6f, 0x67, 0x72, 0x61, 0x6d, 0x0a, 0x00
.L_10:


//--------------------- .nv.shared.reserved.0     --------------------------
	.section	.nv.shared.reserved.0,"aw",@nobits
	.weak		__nv_reservedSMEM_offset_0_alias
	.size		__nv_reservedSMEM_offset_0_alias, 0, 64
	.other		__nv_reservedSMEM_offset_0_alias,@"STO_CUDA_RESERVED_SHARED STV_DEFAULT"
__nv_reservedSMEM_offset_0_alias:
	.zero		0
	.zero		64


//--------------------- .nv.constant0._Z16SimulationKernelP6uchar3PfS1_S1_S1_fiiP17curandStateXORWOW --------------------------
	.section	.nv.constant0._Z16SimulationKernelP6uchar3PfS1_S1_S1_fiiP17curandStateXORWOW,"a",@progbits
	.sectionflags	@""
	.align	4
.nv.constant0._Z16SimulationKernelP6uchar3PfS1_S1_S1_fiiP17curandStateXORWOW:
	.zero		960


//--------------------- .nv.constant0._Z22ForceComputationKernelPfS_S_S_ii --------------------------
	.section	.nv.constant0._Z22ForceComputationKernelPfS_S_S_ii,"a",@progbits
	.sectionflags	@""
	.align	4
.nv.constant0._Z22ForceComputationKernelPfS_S_S_ii:
	.zero		936


//--------------------- .nv.constant0._Z16InitializeKernelP6uchar3 --------------------------
	.section	.nv.constant0._Z16InitializeKernelP6uchar3,"a",@progbits
	.sectionflags	@""
	.align	4
.nv.constant0._Z16InitializeKernelP6uchar3:
	.zero		904


//--------------------- .nv.constant0._Z7randomsP17curandStateXORWOWPf --------------------------
	.section	.nv.constant0._Z7randomsP17curandStateXORWOWPf,"a",@progbits
	.sectionflags	@""
	.align	4
.nv.constant0._Z7randomsP17curandStateXORWOWPf:
	.zero		912


//--------------------- .nv.constant0._Z4initjP17curandStateXORWOW --------------------------
	.section	.nv.constant0._Z4initjP17curandStateXORWOW,"a",@progbits
	.sectionflags	@""
	.align	4
.nv.constant0._Z4initjP17curandStateXORWOW:
	.zero		912


//--------------------- SYMBOLS --------------------------

	.type		.nv.reservedSmem.offset0,@object
	.size		.nv.reservedSmem.offset0,0x4
	.type		vprintf,@function
